	.headerflags	@"EF_CUDA_TEXMODE_UNIFIED EF_CUDA_64BIT_ADDRESS EF_CUDA_SM86 EF_CUDA_VIRTUAL_SM(EF_CUDA_SM86)"
	.elftype	@"ET_EXEC"


//--------------------- .nv.info                  --------------------------
	.section	.nv.info,"",@"SHT_CUDA_INFO"
	.align	4


	//----- nvinfo : EIATTR_REGCOUNT
	.align		4
        /*0000*/ 	.byte	0x04, 0x2f
        /*0002*/ 	.short	(.L_1 - .L_0)
	.align		4
.L_0:
        /*0004*/ 	.word	index@(triton_mm)
        /*0008*/ 	.word	0x00000060


	//----- nvinfo : EIATTR_MIN_STACK_SIZE
	.align		4
.L_1:
        /*000c*/ 	.byte	0x04, 0x12
        /*000e*/ 	.short	(.L_3 - .L_2)
	.align		4
.L_2:
        /*0010*/ 	.word	index@(triton_mm)
        /*0014*/ 	.word	0x00000000


	//----- nvinfo : EIATTR_FRAME_SIZE
	.align		4
.L_3:
        /*0018*/ 	.byte	0x04, 0x11
        /*001a*/ 	.short	(.L_5 - .L_4)
	.align		4
.L_4:
        /*001c*/ 	.word	index@(triton_mm)
        /*0020*/ 	.word	0x00000000


	//----- nvinfo : EIATTR_MIN_STACK_SIZE
	.align		4
.L_5:
        /*0024*/ 	.byte	0x04, 0x12
        /*0026*/ 	.short	(.L_7 - .L_6)
	.align		4
.L_6:
        /*0028*/ 	.word	index@(triton_mm)
        /*002c*/ 	.word	0x00000000
.L_7:


//--------------------- .nv.info.triton_mm        --------------------------
	.section	.nv.info.triton_mm,"",@"SHT_CUDA_INFO"
	.sectionflags	@""
	.align	4


	//----- nvinfo : EIATTR_CUDA_API_VERSION
	.align		4
        /*0000*/ 	.byte	0x04, 0x37
        /*0002*/ 	.short	(.L_9 - .L_8)
.L_8:
        /*0004*/ 	.word	0x0000007c


	//----- nvinfo : EIATTR_SW2861232_WAR
	.align		4
.L_9:
        /*0008*/ 	.byte	0x01, 0x35
	.zero		2


	//----- nvinfo : EIATTR_PARAM_CBANK
	.align		4
        /*000c*/ 	.byte	0x04, 0x0a
        /*000e*/ 	.short	(.L_11 - .L_10)
	.align		4
.L_10:
        /*0010*/ 	.word	index@(.nv.constant0.triton_mm)
        /*0014*/ 	.short	0x0160
        /*0016*/ 	.short	0x0020


	//----- nvinfo : EIATTR_CBANK_PARAM_SIZE
	.align		4
.L_11:
        /*0018*/ 	.byte	0x03, 0x19
        /*001a*/ 	.short	0x0020


	//----- nvinfo : EIATTR_KPARAM_INFO
	.align		4
        /*001c*/ 	.byte	0x04, 0x17
        /*001e*/ 	.short	(.L_13 - .L_12)
.L_12:
        /*0020*/ 	.word	0x00000000
        /*0024*/ 	.short	0x0003
        /*0026*/ 	.short	0x0018
        /*0028*/ 	.byte	0x00, 0xf4, 0x21, 0x00


	//----- nvinfo : EIATTR_KPARAM_INFO
	.align		4
.L_13:
        /*002c*/ 	.byte	0x04, 0x17
        /*002e*/ 	.short	(.L_15 - .L_14)
.L_14:
        /*0030*/ 	.word	0x00000000
        /*0034*/ 	.short	0x0002
        /*0036*/ 	.short	0x0010
        /*0038*/ 	.byte	0x00, 0xf4, 0x21, 0x00


	//----- nvinfo : EIATTR_KPARAM_INFO
	.align		4
.L_15:
        /*003c*/ 	.byte	0x04, 0x17
        /*003e*/ 	.short	(.L_17 - .L_16)
.L_16:
        /*0040*/ 	.word	0x00000000
        /*0044*/ 	.short	0x0001
        /*0046*/ 	.short	0x0008
        /*0048*/ 	.byte	0x00, 0xf4, 0x21, 0x00


	//----- nvinfo : EIATTR_KPARAM_INFO
	.align		4
.L_17:
        /*004c*/ 	.byte	0x04, 0x17
        /*004e*/ 	.short	(.L_19 - .L_18)
.L_18:
        /*0050*/ 	.word	0x00000000
        /*0054*/ 	.short	0x0000
        /*0056*/ 	.short	0x0000
        /*0058*/ 	.byte	0x00, 0xf4, 0x21, 0x00


	//----- nvinfo : EIATTR_MAXREG_COUNT
	.align		4
.L_19:
        /*005c*/ 	.byte	0x03, 0x1b
        /*005e*/ 	.short	0x00ff


	//----- nvinfo : EIATTR_EXIT_INSTR_OFFSETS
	.align		4
        /*0060*/ 	.byte	0x04, 0x1c
        /*0062*/ 	.short	(.L_21 - .L_20)


	//   ....[0]....
.L_20:
        /*0064*/ 	.word	0x00002600


	//   ....[1]....
        /*0068*/ 	.word	0x00002650


	//----- nvinfo : EIATTR_REQNTID
	.align		4
.L_21:
        /*006c*/ 	.byte	0x04, 0x10
        /*006e*/ 	.short	(.L_23 - .L_22)
.L_22:
        /*0070*/ 	.word	0x00000080
        /*0074*/ 	.word	0x00000001
        /*0078*/ 	.word	0x00000001
.L_23:


//--------------------- .nv.callgraph             --------------------------
	.section	.nv.callgraph,"",@"SHT_CUDA_CALLGRAPH"
	.align	4
	.sectionentsize	8
	.align		4
        /*0000*/ 	.word	0x00000000
	.align		4
        /*0004*/ 	.word	0xffffffff
	.align		4
        /*0008*/ 	.word	0x00000000
	.align		4
        /*000c*/ 	.word	0xfffffffe
	.align		4
        /*0010*/ 	.word	0x00000000
	.align		4
        /*0014*/ 	.word	0xfffffffd
	.align		4
        /*0018*/ 	.word	0x00000000
	.align		4
        /*001c*/ 	.word	0xfffffffc


//--------------------- .nv.rel.action            --------------------------
	.section	.nv.rel.action,"",@"SHT_CUDA_RELOCINFO"
	.align	8
	.sectionentsize	8
        /*0000*/ 	.byte	0x73, 0x00, 0x00, 0x00, 0x00, 0x00, 0x00, 0x00, 0x00, 0x00, 0x00, 0x11, 0x25, 0x00, 0x05, 0x36


//--------------------- .nv.constant0.triton_mm   --------------------------
	.section	.nv.constant0.triton_mm,"a",@progbits
	.sectionflags	@""
	.align	4
.nv.constant0.triton_mm:
	.zero		384


//--------------------- .text.triton_mm           --------------------------
	.section	.text.triton_mm,"ax",@progbits
	.sectionflags	@"SHF_BARRIERS=1"
	.sectioninfo	@"SHI_REGISTERS=96"
	.align	128
        .global         triton_mm
        .type           triton_mm,@function
        .size           triton_mm,(.L_x_2 - triton_mm)
        .other          triton_mm,@"STO_CUDA_ENTRY STV_DEFAULT"
triton_mm:
.text.triton_mm:
[----:B------:R-:W-:Y:S02]  /*0000*/  IMAD.MOV.U32 R1, RZ, RZ, c[0x0][0x28] ;  /* 0x00000a00ff017624 */ /* 0x000fe400078e00ff */
[----:B------:R-:W1:Y:S01]  /*0010*/  S2R R9, SR_CTAID.X ;  /* 0x0000000000097919 */ /* 0x000e620000002500 */
[----:B------:R-:W-:Y:S01]  /*0020*/  IMAD.MOV.U32 R5, RZ, RZ, -0x8 ;  /* 0xfffffff8ff057424 */ /* 0x000fe200078e00ff */
[----:B------:R-:W-:Y:S01]  /*0030*/  ULDC.64 UR12, c[0x0][0x118] ;  /* 0x00004600000c7ab9 */ /* 0x000fe20000000a00 */
[----:B------:R-:W-:Y:S01]  /*0040*/  IMAD.MOV.U32 R48, RZ, RZ, 0x2 ;  /* 0x00000002ff307424 */ /* 0x000fe200078e00ff */
[----:B------:R-:W2:Y:S01]  /*0050*/  S2R R59, SR_TID.X ;  /* 0x00000000003b7919 */ /* 0x000ea20000002100 */
[----:B------:R-:W-:Y:S02]  /*0060*/  UMOV UR8, 0x3 ;  /* 0x0000000300087882 */ /* 0x000fe40000000000 */
[----:B------:R-:W-:Y:S02]  /*0070*/  UMOV UR9, 0xffffffff ;  /* 0xffffffff00097882 */ /* 0x000fe40000000000 */
[----:B------:R-:W-:Y:S02]  /*0080*/  UMOV UR6, URZ ;  /* 0x0000003f00067c82 */ /* 0x000fe40008000000 */
[----:B------:R-:W-:-:S02]  /*0090*/  UMOV UR7, URZ ;  /* 0x0000003f00077c82 */ /* 0x000fc40008000000 */
[----:B------:R-:W-:Y:S02]  /*00a0*/  UMOV UR4, URZ ;  /* 0x0000003f00047c82 */ /* 0x000fe40008000000 */
[----:B------:R-:W-:Y:S01]  /*00b0*/  UMOV UR5, URZ ;  /* 0x0000003f00057c82 */ /* 0x000fe20008000000 */
[C---:B-1----:R-:W-:Y:S01]  /*00c0*/  IMAD.HI R0, R9.reuse, 0x2aaaaaab, RZ ;  /* 0x2aaaaaab09007827 */ /* 0x042fe200078e02ff */
[----:B------:R-:W-:Y:S02]  /*00d0*/  IABS R6, R9 ;  /* 0x0000000900067213 */ /* 0x000fe40000000000 */
[----:B------:R-:W-:Y:S01]  /*00e0*/  ISETP.GE.AND P2, PT, R9, RZ, PT ;  /* 0x000000ff0900720c */ /* 0x000fe20003f46270 */
[C---:B--2---:R-:W-:Y:S01]  /*00f0*/  IMAD.SHL.U32 R86, R59.reuse, 0x8, RZ ;  /* 0x000000083b567824 */ /* 0x044fe200078e00ff */
[----:B------:R-:W-:Y:S02]  /*0100*/  SHF.R.U32.HI R3, RZ, 0x1f, R0 ;  /* 0x0000001fff037819 */ /* 0x000fe40000011600 */
[----:B------:R-:W-:-:S02]  /*0110*/  LOP3.LUT R87, R59, 0x10, RZ, 0xc0, !PT ;  /* 0x000000103b577812 */ /* 0x000fc400078ec0ff */
[----:B------:R-:W-:Y:S02]  /*0120*/  LEA.HI.SX32 R0, R0, R3, 0x1b ;  /* 0x0000000300007211 */ /* 0x000fe400078fdaff */
[----:B------:R-:W-:Y:S02]  /*0130*/  SHF.R.U32.HI R21, RZ, 0x1, R87 ;  /* 0x00000001ff157819 */ /* 0x000fe40000011657 */
[----:B------:R-:W-:Y:S01]  /*0140*/  LOP3.LUT R60, R86, 0x18, RZ, 0xc0, !PT ;  /* 0x00000018563c7812 */ /* 0x000fe200078ec0ff */
[C---:B------:R-:W-:Y:S01]  /*0150*/  IMAD R2, R0.reuse, R5, 0x2 ;  /* 0x0000000200027424 */ /* 0x040fe200078e0205 */
[----:B------:R-:W-:Y:S01]  /*0160*/  SHF.R.U32.HI R88, RZ, 0x2, R59 ;  /* 0x00000002ff587819 */ /* 0x000fe2000001163b */
[----:B------:R-:W-:Y:S01]  /*0170*/  IMAD R7, R0, -0xc0, R9 ;  /* 0xffffff4000077824 */ /* 0x000fe200078e0209 */
[----:B------:R-:W-:Y:S02]  /*0180*/  LOP3.LUT R85, R59, 0x40, RZ, 0xc0, !PT ;  /* 0x000000403b557812 */ /* 0x000fe400078ec0ff */
[----:B------:R-:W-:-:S02]  /*0190*/  IMNMX R4, R2, 0x8, PT ;  /* 0x0000000802047817 */ /* 0x000fc40003800200 */
[----:B------:R-:W-:Y:S02]  /*01a0*/  IABS R10, R7 ;  /* 0x00000007000a7213 */ /* 0x000fe40000000000 */
[-C--:B------:R-:W-:Y:S02]  /*01b0*/  IABS R8, R4.reuse ;  /* 0x0000000400087213 */ /* 0x080fe40000000000 */
[-C--:B------:R-:W-:Y:S02]  /*01c0*/  IABS R12, R4.reuse ;  /* 0x00000004000c7213 */ /* 0x080fe40000000000 */
[----:B------:R-:W1:Y:S01]  /*01d0*/  I2F.RP R5, R8 ;  /* 0x0000000800057306 */ /* 0x000e620000209400 */
[----:B------:R-:W-:Y:S02]  /*01e0*/  LOP3.LUT R7, R7, R4, RZ, 0x3c, !PT ;  /* 0x0000000407077212 */ /* 0x000fe400078e3cff */
[----:B------:R-:W-:Y:S02]  /*01f0*/  LOP3.LUT R88, R88, 0x8, RZ, 0xc0, !PT ;  /* 0x0000000858587812 */ /* 0x000fe400078ec0ff */
[----:B------:R-:W-:-:S02]  /*0200*/  ISETP.GE.AND P4, PT, R7, RZ, PT ;  /* 0x000000ff0700720c */ /* 0x000fc40003f86270 */
[C-C-:B------:R-:W-:Y:S02]  /*0210*/  LOP3.LUT R7, R21.reuse, 0x20, R86.reuse, 0xf8, !PT ;  /* 0x0000002015077812 */ /* 0x140fe400078ef856 */
[----:B------:R-:W-:Y:S02]  /*0220*/  LOP3.LUT R82, R21, 0x38, R86, 0x78, !PT ;  /* 0x0000003815527812 */ /* 0x000fe400078e7856 */
[C-C-:B------:R-:W-:Y:S02]  /*0230*/  LOP3.LUT R78, R7.reuse, 0x20, R60.reuse, 0x1e, !PT ;  /* 0x00000020074e7812 */ /* 0x140fe400078e1e3c */
[----:B------:R-:W-:Y:S01]  /*0240*/  LOP3.LUT R70, R7, 0x60, R60, 0x1e, !PT ;  /* 0x0000006007467812 */ /* 0x000fe200078e1e3c */
[----:B-1----:R-:W1:Y:S02]  /*0250*/  MUFU.RCP R5, R5 ;  /* 0x0000000500057308 */ /* 0x002e640000001000 */
[----:B-1----:R-:W-:-:S06]  /*0260*/  IADD3 R2, R5, 0xffffffe, RZ ;  /* 0x0ffffffe05027810 */ /* 0x002fcc0007ffe0ff */
[----:B------:R1:W2:Y:S02]  /*0270*/  F2I.FTZ.U32.TRUNC.NTZ R3, R2 ;  /* 0x0000000200037305 */ /* 0x0002a4000021f000 */
[----:B-1----:R-:W-:Y:S02]  /*0280*/  IMAD.MOV.U32 R2, RZ, RZ, RZ ;  /* 0x000000ffff027224 */ /* 0x002fe400078e00ff */
[----:B--2---:R-:W-:-:S04]  /*0290*/  IMAD.MOV R11, RZ, RZ, -R3 ;  /* 0x000000ffff0b7224 */ /* 0x004fc800078e0a03 */
[----:B------:R-:W-:-:S04]  /*02a0*/  IMAD R11, R11, R8, RZ ;  /* 0x000000080b0b7224 */ /* 0x000fc800078e02ff */
[----:B------:R-:W-:-:S04]  /*02b0*/  IMAD.HI.U32 R3, R3, R11, R2 ;  /* 0x0000000b03037227 */ /* 0x000fc800078e0002 */
[----:B------:R-:W-:Y:S02]  /*02c0*/  IMAD.MOV R11, RZ, RZ, -R12 ;  /* 0x000000ffff0b7224 */ /* 0x000fe400078e0a0c */
[----:B------:R-:W-:-:S04]  /*02d0*/  IMAD.HI.U32 R2, R3, R10, RZ ;  /* 0x0000000a03027227 */ /* 0x000fc800078e00ff */
[----:B------:R-:W-:-:S04]  /*02e0*/  IMAD.HI.U32 R3, R3, R6, RZ ;  /* 0x0000000603037227 */ /* 0x000fc800078e00ff */
[-C--:B------:R-:W-:Y:S02]  /*02f0*/  IMAD R5, R2, R11.reuse, R10 ;  /* 0x0000000b02057224 */ /* 0x080fe400078e020a */
[----:B------:R-:W-:Y:S01]  /*0300*/  IMAD R3, R3, R11, R6 ;  /* 0x0000000b03037224 */ /* 0x000fe200078e0206 */
[----:B------:R-:W-:Y:S02]  /*0310*/  SHF.R.U32.HI R6, RZ, 0x1, R59 ;  /* 0x00000001ff067819 */ /* 0x000fe4000001163b */
[C---:B------:R-:W-:Y:S02]  /*0320*/  ISETP.GT.U32.AND P3, PT, R8.reuse, R5, PT ;  /* 0x000000050800720c */ /* 0x040fe40003f64070 */
[----:B------:R-:W-:-:S11]  /*0330*/  ISETP.GT.U32.AND P0, PT, R8, R3, PT ;  /* 0x000000030800720c */ /* 0x000fd60003f04070 */
[--C-:B------:R-:W-:Y:S01]  /*0340*/  @!P3 IMAD.IADD R5, R5, 0x1, -R8.reuse ;  /* 0x000000010505b824 */ /* 0x100fe200078e0a08 */
[----:B------:R-:W-:Y:S01]  /*0350*/  @!P3 IADD3 R2, R2, 0x1, RZ ;  /* 0x000000010202b810 */ /* 0x000fe20007ffe0ff */
[----:B------:R-:W-:-:S03]  /*0360*/  @!P0 IMAD.IADD R3, R3, 0x1, -R8 ;  /* 0x0000000103038824 */ /* 0x000fc600078e0a08 */
[----:B------:R-:W-:Y:S02]  /*0370*/  ISETP.GE.U32.AND P0, PT, R5, R8, PT ;  /* 0x000000080500720c */ /* 0x000fe40003f06070 */
[----:B------:R-:W-:Y:S02]  /*0380*/  ISETP.GT.U32.AND P1, PT, R8, R3, PT ;  /* 0x000000030800720c */ /* 0x000fe40003f24070 */
[----:B------:R-:W-:-:S04]  /*0390*/  LOP3.LUT R5, R86, 0x78, RZ, 0xc0, !PT ;  /* 0x0000007856057812 */ /* 0x000fc800078ec0ff */
[----:B------:R-:W-:Y:S02]  /*03a0*/  LOP3.LUT R84, R5, 0x38, R6, 0x78, !PT ;  /* 0x0000003805547812 */ /* 0x000fe400078e7806 */
[----:B------:R-:W-:-:S03]  /*03b0*/  SHF.R.U32.HI R5, RZ, 0x4, R59 ;  /* 0x00000004ff057819 */ /* 0x000fc6000001163b */
[----:B------:R-:W-:Y:S02]  /*03c0*/  @P0 IADD3 R2, R2, 0x1, RZ ;  /* 0x0000000102020810 */ /* 0x000fe40007ffe0ff */
[----:B------:R-:W-:Y:S01]  /*03d0*/  ISETP.NE.AND P0, PT, R4, RZ, PT ;  /* 0x000000ff0400720c */ /* 0x000fe20003f05270 */
[----:B------:R-:W-:Y:S01]  /*03e0*/  @!P1 IMAD.IADD R3, R3, 0x1, -R8 ;  /* 0x0000000103039824 */ /* 0x000fe200078e0a08 */
[----:B------:R-:W-:Y:S01]  /*03f0*/  LOP3.LUT R4, RZ, R4, RZ, 0x33, !PT ;  /* 0x00000004ff047212 */ /* 0x000fe200078e33ff */
[----:B------:R-:W-:Y:S01]  /*0400*/  @!P4 IMAD.MOV R2, RZ, RZ, -R2 ;  /* 0x000000ffff02c224 */ /* 0x000fe200078e0a02 */
[----:B------:R-:W-:Y:S01]  /*0410*/  SGXT.U32 R5, R5, 0x3 ;  /* 0x000000030505781a */ /* 0x000fe20000000000 */
[----:B------:R-:W-:-:S03]  /*0420*/  @!P2 IMAD.MOV R3, RZ, RZ, -R3 ;  /* 0x000000ffff03a224 */ /* 0x000fc600078e0a03 */
[C---:B------:R-:W-:Y:S01]  /*0430*/  SEL R57, R4.reuse, R2, !P0 ;  /* 0x0000000204397207 */ /* 0x040fe20004000000 */
[----:B------:R-:W-:Y:S01]  /*0440*/  IMAD R84, R5, 0x80, R84 ;  /* 0x0000008005547824 */ /* 0x000fe200078e0254 */
[----:B------:R-:W-:Y:S02]  /*0450*/  SEL R3, R4, R3, !P0 ;  /* 0x0000000304037207 */ /* 0x000fe40004000000 */
[----:B------:R-:W-:Y:S01]  /*0460*/  LOP3.LUT R2, R86, 0x20, RZ, 0xc0, !PT ;  /* 0x0000002056027812 */ /* 0x000fe200078ec0ff */
[----:B------:R-:W-:Y:S02]  /*0470*/  IMAD.SHL.U32 R57, R57, 0x20, RZ ;  /* 0x0000002039397824 */ /* 0x000fe400078e00ff */
[----:B------:R-:W-:Y:S01]  /*0480*/  IMAD R58, R0, 0x8, R3 ;  /* 0x00000008003a7824 */ /* 0x000fe200078e0203 */
[----:B------:R-:W-:Y:S01]  /*0490*/  LOP3.LUT R3, R2, 0x18, R59, 0xf8, !PT ;  /* 0x0000001802037812 */ /* 0x000fe200078ef83b */
[----:B------:R-:W-:Y:S01]  /*04a0*/  IMAD.SHL.U32 R84, R84, 0x2, RZ ;  /* 0x0000000254547824 */ /* 0x000fe200078e00ff */
[C---:B------:R-:W-:Y:S01]  /*04b0*/  LOP3.LUT R9, R57.reuse, R5, RZ, 0xfc, !PT ;  /* 0x0000000539097212 */ /* 0x040fe200078efcff */
[----:B------:R-:W-:Y:S01]  /*04c0*/  IMAD.SHL.U32 R58, R58, 0x40, RZ ;  /* 0x000000403a3a7824 */ /* 0x000fe200078e00ff */
[----:B------:R-:W-:-:S02]  /*04d0*/  LOP3.LUT R10, R57, 0x8, R5, 0xfe, !PT ;  /* 0x00000008390a7812 */ /* 0x000fc400078efe05 */
[--C-:B------:R-:W-:Y:S01]  /*04e0*/  LOP3.LUT R62, R3, 0x20, R60.reuse, 0x1e, !PT ;  /* 0x00000020033e7812 */ /* 0x100fe200078e1e3c */
[----:B------:R-:W-:Y:S01]  /*04f0*/  IMAD.HI R0, R9, 0x2aaaaaab, RZ ;  /* 0x2aaaaaab09007827 */ /* 0x000fe200078e02ff */
[----:B------:R-:W-:Y:S02]  /*0500*/  LOP3.LUT R60, R3, 0x60, R60, 0x1e, !PT ;  /* 0x00000060033c7812 */ /* 0x000fe400078e1e3c */
[C-C-:B------:R-:W-:Y:S01]  /*0510*/  LOP3.LUT R11, R57.reuse, 0x10, R5.reuse, 0xfe, !PT ;  /* 0x00000010390b7812 */ /* 0x140fe200078efe05 */
[----:B------:R-:W-:Y:S01]  /*0520*/  IMAD.HI R2, R10, 0x2aaaaaab, RZ ;  /* 0x2aaaaaab0a027827 */ /* 0x000fe200078e02ff */
[----:B------:R-:W-:Y:S02]  /*0530*/  SHF.R.U32.HI R3, RZ, 0x1f, R0 ;  /* 0x0000001fff037819 */ /* 0x000fe40000011600 */
[----:B------:R-:W-:Y:S02]  /*0540*/  LOP3.LUT R12, R57, 0x18, R5, 0xfe, !PT ;  /* 0x00000018390c7812 */ /* 0x000fe400078efe05 */
[----:B------:R-:W-:-:S02]  /*0550*/  SHF.R.U32.HI R7, RZ, 0x1f, R2 ;  /* 0x0000001fff077819 */ /* 0x000fc40000011602 */
[----:B------:R-:W-:Y:S01]  /*0560*/  LEA.HI R26, R0, R3, RZ, 0x19 ;  /* 0x00000003001a7211 */ /* 0x000fe200078fc8ff */
[----:B------:R-:W-:Y:S01]  /*0570*/  IMAD.HI R13, R12, 0x2aaaaaab, RZ ;  /* 0x2aaaaaab0c0d7827 */ /* 0x000fe200078e02ff */
[--C-:B------:R-:W-:Y:S02]  /*0580*/  LOP3.LUT R3, R58, 0x10, R5.reuse, 0xfe, !PT ;  /* 0x000000103a037812 */ /* 0x100fe400078efe05 */
[----:B------:R-:W-:Y:S01]  /*0590*/  LEA.HI R29, R2, R7, RZ, 0x19 ;  /* 0x00000007021d7211 */ /* 0x000fe200078fc8ff */
[----:B------:R-:W-:Y:S01]  /*05a0*/  IMAD.HI R7, R11, 0x2aaaaaab, RZ ;  /* 0x2aaaaaab0b077827 */ /* 0x000fe200078e02ff */
[C---:B------:R-:W-:Y:S02]  /*05b0*/  LOP3.LUT R0, R58.reuse, R5, RZ, 0xfc, !PT ;  /* 0x000000053a007212 */ /* 0x040fe400078efcff */
[----:B------:R-:W-:Y:S01]  /*05c0*/  LOP3.LUT R2, R58, 0x8, R5, 0xfe, !PT ;  /* 0x000000083a027812 */ /* 0x000fe200078efe05 */
[----:B------:R-:W-:Y:S01]  /*05d0*/  IMAD.HI R8, R3, 0x3531dec1, RZ ;  /* 0x3531dec103087827 */ /* 0x000fe200078e02ff */
[----:B------:R-:W-:-:S02]  /*05e0*/  SHF.R.U32.HI R14, RZ, 0x1f, R7 ;  /* 0x0000001fff0e7819 */ /* 0x000fc40000011607 */
[----:B------:R-:W-:Y:S01]  /*05f0*/  SHF.R.U32.HI R16, RZ, 0x1f, R13 ;  /* 0x0000001fff107819 */ /* 0x000fe2000001160d */
[----:B------:R-:W-:Y:S01]  /*0600*/  IMAD.HI R4, R0, 0x3531dec1, RZ ;  /* 0x3531dec100047827 */ /* 0x000fe200078e02ff */
[----:B------:R-:W-:Y:S02]  /*0610*/  SHF.R.U32.HI R17, RZ, 0x1f, R8 ;  /* 0x0000001fff117819 */ /* 0x000fe40000011608 */
[----:B------:R-:W-:Y:S01]  /*0620*/  LEA.HI R28, R7, R14, RZ, 0x19 ;  /* 0x0000000e071c7211 */ /* 0x000fe200078fc8ff */
[----:B------:R-:W-:Y:S01]  /*0630*/  IMAD.HI R6, R2, 0x3531dec1, RZ ;  /* 0x3531dec102067827 */ /* 0x000fe200078e02ff */
[----:B------:R-:W-:Y:S02]  /*0640*/  SHF.R.U32.HI R7, RZ, 0x1f, R4 ;  /* 0x0000001fff077819 */ /* 0x000fe40000011604 */
[----:B------:R-:W-:Y:S01]  /*0650*/  LEA.HI R14, R8, R17, RZ, 0x1c ;  /* 0x00000011080e7211 */ /* 0x000fe200078fe0ff */
[----:B------:R-:W-:Y:S01]  /*0660*/  IMAD R28, R28, -0x300, R11 ;  /* 0xfffffd001c1c7824 */ /* 0x000fe200078e020b */
[----:B------:R-:W-:Y:S01]  /*0670*/  SHF.R.U32.HI R15, RZ, 0x1f, R6 ;  /* 0x0000001fff0f7819 */ /* 0x000fe20000011606 */
[----:B------:R-:W-:Y:S01]  /*0680*/  IMAD R26, R26, -0x300, R9 ;  /* 0xfffffd001a1a7824 */ /* 0x000fe200078e0209 */
[----:B------:R-:W-:Y:S01]  /*0690*/  LOP3.LUT R8, R58, 0x30, R5, 0xfe, !PT ;  /* 0x000000303a087812 */ /* 0x000fe200078efe05 */
[----:B------:R-:W-:Y:S01]  /*06a0*/  IMAD R29, R29, -0x300, R10 ;  /* 0xfffffd001d1d7824 */ /* 0x000fe200078e020a */
[----:B------:R-:W-:Y:S01]  /*06b0*/  LEA.HI R31, R13, R16, RZ, 0x19 ;  /* 0x000000100d1f7211 */ /* 0x000fe200078fc8ff */
[----:B------:R-:W-:Y:S01]  /*06c0*/  IMAD R11, R14, -0x4d, R3 ;  /* 0xffffffb30e0b7824 */ /* 0x000fe200078e0203 */
[----:B------:R-:W-:Y:S01]  /*06d0*/  LEA.HI R13, R4, R7, RZ, 0x1c ;  /* 0x00000007040d7211 */ /* 0x000fe200078fe0ff */
[----:B------:R-:W-:Y:S01]  /*06e0*/  IMAD.HI R22, R8, 0x3531dec1, RZ ;  /* 0x3531dec108167827 */ /* 0x000fe200078e02ff */
[----:B------:R-:W-:-:S02]  /*06f0*/  LEA.HI R15, R6, R15, RZ, 0x1c ;  /* 0x0000000f060f7211 */ /* 0x000fc400078fe0ff */
[C-C-:B------:R-:W-:Y:S01]  /*0700*/  LOP3.LUT R4, R58.reuse, 0x18, R5.reuse, 0xfe, !PT ;  /* 0x000000183a047812 */ /* 0x140fe200078efe05 */
[----:B------:R-:W-:Y:S01]  /*0710*/  IMAD R31, R31, -0x300, R12 ;  /* 0xfffffd001f1f7824 */ /* 0x000fe200078e020c */
[C-C-:B------:R-:W-:Y:S01]  /*0720*/  LOP3.LUT R6, R58.reuse, 0x20, R5.reuse, 0xfe, !PT ;  /* 0x000000203a067812 */ /* 0x140fe200078efe05 */
[----:B------:R-:W-:Y:S01]  /*0730*/  IMAD R9, R15, -0x4d, R2 ;  /* 0xffffffb30f097824 */ /* 0x000fe200078e0202 */
[--C-:B------:R-:W-:Y:S01]  /*0740*/  LOP3.LUT R7, R58, 0x28, R5.reuse, 0xfe, !PT ;  /* 0x000000283a077812 */ /* 0x100fe200078efe05 */
[----:B------:R-:W-:Y:S01]  /*0750*/  IMAD.HI R16, R4, 0x3531dec1, RZ ;  /* 0x3531dec104107827 */ /* 0x000fe200078e02ff */
[----:B------:R-:W-:Y:S02]  /*0760*/  LOP3.LUT R5, R58, 0x38, R5, 0xfe, !PT ;  /* 0x000000383a057812 */ /* 0x000fe400078efe05 */
[----:B------:R-:W-:Y:S01]  /*0770*/  SHF.R.U32.HI R25, RZ, 0x1f, R22 ;  /* 0x0000001fff197819 */ /* 0x000fe20000011616 */
[----:B------:R-:W-:Y:S01]  /*0780*/  IMAD.HI R20, R7, 0x3531dec1, RZ ;  /* 0x3531dec107147827 */ /* 0x000fe200078e02ff */
[----:B------:R-:W-:-:S02]  /*0790*/  SHF.R.U32.HI R17, RZ, 0x1f, R16 ;  /* 0x0000001fff117819 */ /* 0x000fc40000011610 */
[----:B------:R-:W-:Y:S01]  /*07a0*/  LEA.HI R25, R22, R25, RZ, 0x1c ;  /* 0x0000001916197211 */ /* 0x000fe200078fe0ff */
[----:B------:R-:W-:Y:S01]  /*07b0*/  IMAD.HI R24, R5, 0x3531dec1, RZ ;  /* 0x3531dec105187827 */ /* 0x000fe200078e02ff */
[----:B------:R-:W-:Y:S02]  /*07c0*/  SHF.R.U32.HI R23, RZ, 0x1f, R20 ;  /* 0x0000001fff177819 */ /* 0x000fe40000011614 */
[----:B------:R-:W-:Y:S01]  /*07d0*/  LOP3.LUT R22, R59, 0xf, RZ, 0xc0, !PT ;  /* 0x0000000f3b167812 */ /* 0x000fe200078ec0ff */
[----:B------:R-:W-:Y:S01]  /*07e0*/  IMAD.HI R18, R6, 0x3531dec1, RZ ;  /* 0x3531dec106127827 */ /* 0x000fe200078e02ff */
[----:B------:R-:W-:Y:S02]  /*07f0*/  SHF.R.U32.HI R27, RZ, 0x1f, R24 ;  /* 0x0000001fff1b7819 */ /* 0x000fe40000011618 */
[----:B------:R-:W-:Y:S01]  /*0800*/  LEA.HI R17, R16, R17, RZ, 0x1c ;  /* 0x0000001110117211 */ /* 0x000fe200078fe0ff */
[----:B------:R-:W-:Y:S01]  /*0810*/  IMAD R61, R31, 0xc00, RZ ;  /* 0x00000c001f3d7824 */ /* 0x000fe200078e02ff */
[----:B------:R-:W-:Y:S01]  /*0820*/  LEA.HI R20, R20, R23, RZ, 0x1c ;  /* 0x0000001714147211 */ /* 0x000fe200078fe0ff */
[----:B------:R-:W-:Y:S01]  /*0830*/  IMAD.WIDE.U32 R22, R22, 0x10, RZ ;  /* 0x0000001016167825 */ /* 0x000fe200078e00ff */
[----:B------:R-:W-:-:S02]  /*0840*/  LEA.HI R24, R24, R27, RZ, 0x1c ;  /* 0x0000001b18187211 */ /* 0x000fc400078fe0ff */
[----:B------:R-:W-:Y:S01]  /*0850*/  SHF.R.U32.HI R19, RZ, 0x1f, R18 ;  /* 0x0000001fff137819 */ /* 0x000fe20000011612 */
[----:B------:R-:W-:-:S03]  /*0860*/  IMAD.WIDE R2, R61, 0x2, RZ ;  /* 0x000000023d027825 */ /* 0x000fc600078e02ff */
[----:B------:R-:W-:Y:S01]  /*0870*/  LEA.HI R19, R18, R19, RZ, 0x1c ;  /* 0x0000001312137211 */ /* 0x000fe200078fe0ff */
[----:B------:R-:W-:Y:S01]  /*0880*/  IMAD R65, R28, 0xc00, RZ ;  /* 0x00000c001c417824 */ /* 0x000fe200078e02ff */
[----:B------:R-:W-:Y:S01]  /*0890*/  LOP3.LUT R55, R23, R3, RZ, 0xfc, !PT ;  /* 0x0000000317377212 */ /* 0x000fe200078efcff */
[----:B------:R-:W-:Y:S02]  /*08a0*/  IMAD R63, R29, 0xc00, RZ ;  /* 0x00000c001d3f7824 */ /* 0x000fe400078e02ff */
[----:B------:R-:W-:Y:S02]  /*08b0*/  IMAD R10, R17, -0x4d, R4 ;  /* 0xffffffb3110a7824 */ /* 0x000fe400078e0204 */
[----:B------:R-:W-:Y:S01]  /*08c0*/  IMAD R35, R20, -0x4d, R7 ;  /* 0xffffffb314237824 */ /* 0x000fe200078e0207 */
[----:B------:R-:W-:Y:S01]  /*08d0*/  LOP3.LUT R20, R22, R2, RZ, 0xfc, !PT ;  /* 0x0000000216147212 */ /* 0x000fe200078efcff */
[----:B------:R-:W-:Y:S02]  /*08e0*/  IMAD R24, R24, -0x4d, R5 ;  /* 0xffffffb318187824 */ /* 0x000fe400078e0205 */
[----:B------:R-:W-:Y:S01]  /*08f0*/  IMAD.WIDE R4, R65, 0x2, RZ ;  /* 0x0000000241047825 */ /* 0x000fe200078e02ff */
[----:B------:R-:W-:-:S03]  /*0900*/  IADD3 R20, P4, R20, c[0x0][0x168], RZ ;  /* 0x00005a0014147a10 */ /* 0x000fc60007f9e0ff */
[----:B------:R-:W-:Y:S01]  /*0910*/  IMAD.WIDE R2, R63, 0x2, RZ ;  /* 0x000000023f027825 */ /* 0x000fe200078e02ff */
[----:B------:R-:W-:Y:S02]  /*0920*/  LOP3.LUT R18, R22, R4, RZ, 0xfc, !PT ;  /* 0x0000000416127212 */ /* 0x000fe400078efcff */
[----:B------:R-:W-:Y:S01]  /*0930*/  LOP3.LUT R53, R23, R5, RZ, 0xfc, !PT ;  /* 0x0000000517357212 */ /* 0x000fe200078efcff */
[----:B------:R-:W-:Y:S01]  /*0940*/  IMAD R0, R13, -0x4d, R0 ;  /* 0xffffffb30d007824 */ /* 0x000fe200078e0200 */
[----:B------:R-:W-:Y:S01]  /*0950*/  LOP3.LUT R51, R23, R3, RZ, 0xfc, !PT ;  /* 0x0000000317337212 */ /* 0x000fe200078efcff */
[----:B------:R-:W-:Y:S01]  /*0960*/  IMAD R67, R26, 0xc00, RZ ;  /* 0x00000c001a437824 */ /* 0x000fe200078e02ff */
[----:B------:R-:W-:Y:S01]  /*0970*/  IADD3 R56, P5, R20, 0x400, RZ ;  /* 0x0000040014387810 */ /* 0x000fe20007fbe0ff */
[----:B------:R-:W-:Y:S02]  /*0980*/  IMAD R31, R24, 0xc00, RZ ;  /* 0x00000c00181f7824 */ /* 0x000fe400078e02ff */
[----:B------:R-:W-:Y:S01]  /*0990*/  IMAD R6, R19, -0x4d, R6 ;  /* 0xffffffb313067824 */ /* 0x000fe200078e0206 */
[----:B------:R-:W-:Y:S01]  /*09a0*/  LOP3.LUT R19, R22, R2, RZ, 0xfc, !PT ;  /* 0x0000000216137212 */ /* 0x000fe200078efcff */
[----:B------:R-:W-:Y:S01]  /*09b0*/  IMAD R25, R25, -0x4d, R8 ;  /* 0xffffffb319197824 */ /* 0x000fe200078e0208 */
[----:B------:R-:W-:Y:S01]  /*09c0*/  LOP3.LUT R71, R31, 0x78, R86, 0xf8, !PT ;  /* 0x000000781f477812 */ /* 0x000fe200078ef856 */
[----:B------:R-:W-:Y:S01]  /*09d0*/  IMAD.WIDE R4, R67, 0x2, RZ ;  /* 0x0000000243047825 */ /* 0x000fe200078e02ff */
[----:B------:R-:W-:-:S02]  /*09e0*/  SHF.R.S32.HI R54, RZ, 0x1f, R31 ;  /* 0x0000001fff367819 */ /* 0x000fc4000001141f */
[----:B------:R-:W-:Y:S01]  /*09f0*/  IADD3 R19, P3, R19, c[0x0][0x168], RZ ;  /* 0x00005a0013137a10 */ /* 0x000fe20007f7e0ff */
[----:B------:R-:W-:Y:S01]  /*0a00*/  IMAD R37, R0, 0xc00, RZ ;  /* 0x00000c0000257824 */ /* 0x000fe200078e02ff */
[C---:B------:R-:W-:Y:S01]  /*0a10*/  LOP3.LUT R17, R22.reuse, R4, RZ, 0xfc, !PT ;  /* 0x0000000416117212 */ /* 0x040fe200078efcff */
[----:B------:R-:W-:Y:S01]  /*0a20*/  IMAD.WIDE R2, R31, 0x2, RZ ;  /* 0x000000021f027825 */ /* 0x000fe200078e02ff */
[----:B------:R-:W-:Y:S02]  /*0a30*/  LOP3.LUT R49, R23, R5, RZ, 0xfc, !PT ;  /* 0x0000000517317212 */ /* 0x000fe400078efcff */
[----:B------:R-:W-:Y:S01]  /*0a40*/  LOP3.LUT R43, R37, 0x78, R86, 0xf8, !PT ;  /* 0x00000078252b7812 */ /* 0x000fe200078ef856 */
[----:B------:R-:W-:Y:S01]  /*0a50*/  IMAD R33, R25, 0xc00, RZ ;  /* 0x00000c0019217824 */ /* 0x000fe200078e02ff */
[----:B------:R-:W-:Y:S01]  /*0a60*/  LOP3.LUT R16, R22, R2, RZ, 0xfc, !PT ;  /* 0x0000000216107212 */ /* 0x000fe200078efcff */
[----:B------:R-:W-:Y:S01]  /*0a70*/  IMAD R69, R6, 0xc00, RZ ;  /* 0x00000c0006457824 */ /* 0x000fe200078e02ff */
[----:B------:R-:W-:Y:S01]  /*0a80*/  LOP3.LUT R15, R23, R3, RZ, 0xfc, !PT ;  /* 0x00000003170f7212 */ /* 0x000fe200078efcff */
[----:B------:R-:W-:Y:S01]  /*0a90*/  IMAD R35, R35, 0xc00, RZ ;  /* 0x00000c0023237824 */ /* 0x000fe200078e02ff */
[----:B------:R-:W-:Y:S01]  /*0aa0*/  LEA R44, P0, R43, c[0x0][0x160], 0x1 ;  /* 0x000058002b2c7a11 */ /* 0x000fe200078008ff */
[----:B------:R-:W-:Y:S01]  /*0ab0*/  IMAD R47, R10, 0xc00, RZ ;  /* 0x00000c000a2f7824 */ /* 0x000fe200078e02ff */
[----:B------:R-:W-:Y:S01]  /*0ac0*/  SHF.R.S32.HI R52, RZ, 0x1f, R33 ;  /* 0x0000001fff347819 */ /* 0x000fe20000011421 */
[----:B------:R-:W-:Y:S01]  /*0ad0*/  IMAD.WIDE R4, R33, 0x2, RZ ;  /* 0x0000000221047825 */ /* 0x000fe200078e02ff */
[----:B------:R-:W-:-:S02]  /*0ae0*/  SHF.R.S32.HI R50, RZ, 0x1f, R35 ;  /* 0x0000001fff327819 */ /* 0x000fc40000011423 */
[----:B------:R-:W-:Y:S01]  /*0af0*/  IADD3.X R55, RZ, c[0x0][0x16c], R55, P5, P4 ;  /* 0x00005b00ff377a10 */ /* 0x000fe20002fe8437 */
[----:B------:R-:W-:Y:S01]  /*0b00*/  IMAD.WIDE R6, R69, 0x2, RZ ;  /* 0x0000000245067825 */ /* 0x000fe200078e02ff */
[C---:B------:R-:W-:Y:S02]  /*0b10*/  LOP3.LUT R14, R22.reuse, R4, RZ, 0xfc, !PT ;  /* 0x00000004160e7212 */ /* 0x040fe400078efcff */
[----:B------:R-:W-:Y:S01]  /*0b20*/  LOP3.LUT R13, R23, R5, RZ, 0xfc, !PT ;  /* 0x00000005170d7212 */ /* 0x000fe200078efcff */
[----:B------:R-:W-:Y:S01]  /*0b30*/  IMAD.WIDE R28, R37, 0x2, RZ ;  /* 0x00000002251c7825 */ /* 0x000fe200078e02ff */
[----:B------:R-:W-:Y:S02]  /*0b40*/  LOP3.LUT R8, R22, R6, RZ, 0xfc, !PT ;  /* 0x0000000616087212 */ /* 0x000fe400078efcff */
[----:B------:R-:W-:Y:S01]  /*0b50*/  LOP3.LUT R6, R23, R7, RZ, 0xfc, !PT ;  /* 0x0000000717067212 */ /* 0x000fe200078efcff */
[----:B------:R-:W-:Y:S01]  /*0b60*/  IMAD.WIDE R2, R35, 0x2, RZ ;  /* 0x0000000223027825 */ /* 0x000fe200078e02ff */
[----:B------:R-:W-:-:S02]  /*0b70*/  LOP3.LUT R0, R23, R29, RZ, 0xfc, !PT ;  /* 0x0000001d17007212 */ /* 0x000fc400078efcff */
[C---:B------:R-:W-:Y:S01]  /*0b80*/  LOP3.LUT R5, R22.reuse, R28, RZ, 0xfc, !PT ;  /* 0x0000001c16057212 */ /* 0x040fe200078efcff */
[----:B------:R-:W-:Y:S01]  /*0b90*/  IMAD R39, R9, 0xc00, RZ ;  /* 0x00000c0009277824 */ /* 0x000fe200078e02ff */
[C---:B------:R-:W-:Y:S01]  /*0ba0*/  LOP3.LUT R10, R22.reuse, R2, RZ, 0xfc, !PT ;  /* 0x00000002160a7212 */ /* 0x040fe200078efcff */
[----:B------:R-:W-:Y:S01]  /*0bb0*/  IMAD.WIDE R24, R47, 0x2, RZ ;  /* 0x000000022f187825 */ /* 0x000fe200078e02ff */
[----:B------:R-:W-:Y:S02]  /*0bc0*/  LOP3.LUT R4, R23, R3, RZ, 0xfc, !PT ;  /* 0x0000000317047212 */ /* 0x000fe400078efcff */
[----:B------:R-:W-:Y:S01]  /*0bd0*/  LOP3.LUT R29, R39, 0x78, R86, 0xf8, !PT ;  /* 0x00000078271d7812 */ /* 0x000fe200078ef856 */
[----:B------:R-:W-:Y:S01]  /*0be0*/  IMAD R41, R11, 0xc00, RZ ;  /* 0x00000c000b297824 */ /* 0x000fe200078e02ff */
[----:B------:R-:W-:Y:S01]  /*0bf0*/  LOP3.LUT R7, R22, R24, RZ, 0xfc, !PT ;  /* 0x0000001816077212 */ /* 0x000fe200078efcff */
[----:B------:R-:W-:Y:S01]  /*0c00*/  IMAD.WIDE R26, R43, R48, c[0x0][0x160] ;  /* 0x000058002b1a7625 */ /* 0x000fe200078e0230 */
[----:B------:R-:W-:-:S02]  /*0c10*/  LOP3.LUT R9, R23, R25, RZ, 0xfc, !PT ;  /* 0x0000001917097212 */ /* 0x000fc400078efcff */
[----:B------:R-:W-:Y:S01]  /*0c20*/  SHF.R.S32.HI R28, RZ, 0x1f, R37 ;  /* 0x0000001fff1c7819 */ /* 0x000fe20000011425 */
[----:B------:R-:W-:Y:S01]  /*0c30*/  IMAD.WIDE R2, R41, 0x2, RZ ;  /* 0x0000000229027825 */ /* 0x000fe200078e02ff */
[----:B------:R1:W-:Y:S01]  /*0c40*/  LDGSTS.E.BYPASS.128 [R84], [R26.64] ;  /* 0x000000001a547fae */ /* 0x0003e2000b901c4c */
[----:B------:R-:W-:Y:S02]  /*0c50*/  SHF.R.S32.HI R30, RZ, 0x1f, R39 ;  /* 0x0000001fff1e7819 */ /* 0x000fe40000011427 */
[----:B------:R-:W-:Y:S01]  /*0c60*/  IMAD.WIDE R24, R39, 0x2, RZ ;  /* 0x0000000227187825 */ /* 0x000fe200078e02ff */
[----:B------:R-:W-:Y:S02]  /*0c70*/  LOP3.LUT R37, R41, 0x78, R86, 0xf8, !PT ;  /* 0x0000007829257812 */ /* 0x000fe400078ef856 */
[----:B------:R-:W-:Y:S02]  /*0c80*/  LEA R42, P1, R29, c[0x0][0x160], 0x1 ;  /* 0x000058001d2a7a11 */ /* 0x000fe400078208ff */
[----:B------:R-:W-:-:S02]  /*0c90*/  LOP3.LUT R11, R23, R3, RZ, 0xfc, !PT ;  /* 0x00000003170b7212 */ /* 0x000fc400078efcff */
[C---:B------:R-:W-:Y:S02]  /*0ca0*/  LOP3.LUT R2, R22.reuse, R2, RZ, 0xfc, !PT ;  /* 0x0000000216027212 */ /* 0x040fe400078efcff */
[--C-:B-1----:R-:W-:Y:S02]  /*0cb0*/  LOP3.LUT R27, R47, 0x78, R86.reuse, 0xf8, !PT ;  /* 0x000000782f1b7812 */ /* 0x102fe400078ef856 */
[----:B------:R-:W-:Y:S02]  /*0cc0*/  SHF.R.S32.HI R26, RZ, 0x1f, R47 ;  /* 0x0000001fff1a7819 */ /* 0x000fe4000001142f */
[----:B------:R-:W-:Y:S02]  /*0cd0*/  LOP3.LUT R47, R69, 0x78, R86, 0xf8, !PT ;  /* 0x00000078452f7812 */ /* 0x000fe400078ef856 */
[----:B------:R-:W-:Y:S02]  /*0ce0*/  LOP3.LUT R3, R22, R24, RZ, 0xfc, !PT ;  /* 0x0000001816037212 */ /* 0x000fe400078efcff */
[----:B------:R-:W-:Y:S01]  /*0cf0*/  LOP3.LUT R12, R23, R25, RZ, 0xfc, !PT ;  /* 0x00000019170c7212 */ /* 0x000fe200078efcff */
[----:B------:R-:W-:Y:S01]  /*0d00*/  IMAD.WIDE R22, R29, R48, c[0x0][0x160] ;  /* 0x000058001d167625 */ /* 0x000fe200078e0230 */
[----:B------:R-:W-:-:S02]  /*0d10*/  LEA.HI.X R45, R43, c[0x0][0x164], R28, 0x1, P0 ;  /* 0x000059002b2d7a11 */ /* 0x000fc400000f0c1c */
[----:B------:R-:W-:Y:S01]  /*0d20*/  SHF.R.S32.HI R32, RZ, 0x1f, R41 ;  /* 0x0000001fff207819 */ /* 0x000fe20000011429 */
[C---:B------:R-:W-:Y:S01]  /*0d30*/  IMAD.WIDE R24, R37.reuse, R48, c[0x0][0x160] ;  /* 0x0000580025187625 */ /* 0x040fe200078e0230 */
[----:B------:R-:W-:Y:S01]  /*0d40*/  LEA R40, P2, R37, c[0x0][0x160], 0x1 ;  /* 0x0000580025287a11 */ /* 0x000fe200078408ff */
[----:B------:R1:W-:Y:S01]  /*0d50*/  LDGSTS.E.BYPASS.128 [R84+0x800], [R22.64] ;  /* 0x0080000016547fae */ /* 0x0003e2000b901c4c */
[----:B------:R-:W-:Y:S02]  /*0d60*/  LEA.HI.X R43, R29, c[0x0][0x164], R30, 0x1, P1 ;  /* 0x000059001d2b7a11 */ /* 0x000fe400008f0c1e */
[----:B------:R-:W-:Y:S01]  /*0d70*/  SHF.R.S32.HI R28, RZ, 0x1f, R69 ;  /* 0x0000001fff1c7819 */ /* 0x000fe20000011445 */
[----:B------:R2:W-:Y:S01]  /*0d80*/  LDGSTS.E.BYPASS.128 [R84+0x1000], [R24.64] ;  /* 0x0100000018547fae */ /* 0x0005e2000b901c4c */
[----:B------:R-:W-:Y:S02]  /*0d90*/  LEA R38, P0, R27, c[0x0][0x160], 0x1 ;  /* 0x000058001b267a11 */ /* 0x000fe400078008ff */
[----:B------:R-:W-:-:S02]  /*0da0*/  LEA R36, P1, R47, c[0x0][0x160], 0x1 ;  /* 0x000058002f247a11 */ /* 0x000fc400078208ff */
[--C-:B------:R-:W-:Y:S02]  /*0db0*/  LOP3.LUT R29, R35, 0x78, R86.reuse, 0xf8, !PT ;  /* 0x00000078231d7812 */ /* 0x100fe400078ef856 */
[----:B------:R-:W-:Y:S02]  /*0dc0*/  LOP3.LUT R69, R33, 0x78, R86, 0xf8, !PT ;  /* 0x0000007821457812 */ /* 0x000fe400078ef856 */
[----:B------:R-:W-:Y:S01]  /*0dd0*/  LEA.HI.X R41, R37, c[0x0][0x164], R32, 0x1, P2 ;  /* 0x0000590025297a11 */ /* 0x000fe200010f0c20 */
[-C--:B-1----:R-:W-:Y:S01]  /*0de0*/  IMAD.WIDE R22, R29, R48.reuse, c[0x0][0x160] ;  /* 0x000058001d167625 */ /* 0x082fe200078e0230 */
[----:B------:R-:W-:Y:S02]  /*0df0*/  LEA.HI.X R39, R27, c[0x0][0x164], R26, 0x1, P0 ;  /* 0x000059001b277a11 */ /* 0x000fe400000f0c1a */
[----:B------:R-:W-:Y:S01]  /*0e00*/  LEA.HI.X R37, R47, c[0x0][0x164], R28, 0x1, P1 ;  /* 0x000059002f257a11 */ /* 0x000fe200008f0c1c */
[----:B--2---:R-:W-:Y:S01]  /*0e10*/  IMAD.WIDE R24, R27, R48, c[0x0][0x160] ;  /* 0x000058001b187625 */ /* 0x004fe200078e0230 */
[----:B------:R-:W-:-:S02]  /*0e20*/  LEA R34, P0, R29, c[0x0][0x160], 0x1 ;  /* 0x000058001d227a11 */ /* 0x000fc400078008ff */
[----:B------:R-:W-:Y:S01]  /*0e30*/  LEA R32, P1, R69, c[0x0][0x160], 0x1 ;  /* 0x0000580045207a11 */ /* 0x000fe200078208ff */
[-C--:B------:R-:W-:Y:S01]  /*0e40*/  IMAD.WIDE R46, R47, R48.reuse, c[0x0][0x160] ;  /* 0x000058002f2e7625 */ /* 0x080fe200078e0230 */
[----:B------:R-:W-:Y:S01]  /*0e50*/  LEA.HI.X R35, R29, c[0x0][0x164], R50, 0x1, P0 ;  /* 0x000059001d237a11 */ /* 0x000fe200000f0c32 */
[----:B------:R1:W-:Y:S01]  /*0e60*/  LDGSTS.E.BYPASS.128 [R84+0x1800], [R24.64] ;  /* 0x0180000018547fae */ /* 0x0003e2000b901c4c */
[C---:B------:R-:W-:Y:S01]  /*0e70*/  LEA.HI.X R33, R69.reuse, c[0x0][0x164], R52, 0x1, P1 ;  /* 0x0000590045217a11 */ /* 0x040fe200008f0c34 */
[-C--:B------:R-:W-:Y:S01]  /*0e80*/  IMAD.WIDE R26, R69, R48.reuse, c[0x0][0x160] ;  /* 0x00005800451a7625 */ /* 0x080fe200078e0230 */
[--C-:B------:R-:W-:Y:S01]  /*0e90*/  LOP3.LUT R69, R67, 0x78, R86.reuse, 0xf8, !PT ;  /* 0x0000007843457812 */ /* 0x100fe200078ef856 */
[----:B------:R2:W-:Y:S01]  /*0ea0*/  LDGSTS.E.BYPASS.128 [R84+0x2000], [R46.64] ;  /* 0x020000002e547fae */ /* 0x0005e2000b901c4c */
[----:B------:R-:W-:Y:S01]  /*0eb0*/  SHF.R.S32.HI R50, RZ, 0x1f, R67 ;  /* 0x0000001fff327819 */ /* 0x000fe20000011443 */
[----:B------:R-:W-:Y:S01]  /*0ec0*/  IMAD.WIDE R28, R71, R48, c[0x0][0x160] ;  /* 0x00005800471c7625 */ /* 0x000fe200078e0230 */
[----:B------:R-:W-:Y:S01]  /*0ed0*/  LOP3.LUT R67, R63, 0x78, R86, 0xf8, !PT ;  /* 0x000000783f437812 */ /* 0x000fe200078ef856 */
[----:B------:R3:W-:Y:S01]  /*0ee0*/  LDGSTS.E.BYPASS.128 [R84+0x2800], [R22.64] ;  /* 0x0280000016547fae */ /* 0x0007e2000b901c4c */
[----:B------:R-:W-:-:S02]  /*0ef0*/  LEA R30, P2, R71, c[0x0][0x160], 0x1 ;  /* 0x00005800471e7a11 */ /* 0x000fc400078408ff */
[----:B------:R-:W-:Y:S01]  /*0f00*/  SHF.R.S32.HI R52, RZ, 0x1f, R63 ;  /* 0x0000001fff347819 */ /* 0x000fe2000001143f */
[----:B------:R4:W-:Y:S01]  /*0f10*/  LDGSTS.E.BYPASS.128 [R84+0x3000], [R26.64] ;  /* 0x030000001a547fae */ /* 0x0009e2000b901c4c */
[----:B-1----:R-:W-:Y:S02]  /*0f20*/  LEA R24, P0, R69, c[0x0][0x168], 0x1 ;  /* 0x00005a0045187a11 */ /* 0x002fe400078008ff */
[----:B------:R-:W-:Y:S01]  /*0f30*/  LEA.HI.X R31, R71, c[0x0][0x164], R54, 0x1, P2 ;  /* 0x00005900471f7a11 */ /* 0x000fe200010f0c36 */
[----:B------:R1:W-:Y:S01]  /*0f40*/  LDGSTS.E.BYPASS.128 [R84+0x3800], [R28.64] ;  /* 0x038000001c547fae */ /* 0x0003e2000b901c4c */
[--C-:B--2---:R-:W-:Y:S02]  /*0f50*/  LOP3.LUT R47, R61, 0x78, R86.reuse, 0xf8, !PT ;  /* 0x000000783d2f7812 */ /* 0x104fe400078ef856 */
[----:B------:R-:W-:Y:S01]  /*0f60*/  LOP3.LUT R63, R65, 0x78, R86, 0xf8, !PT ;  /* 0x00000078413f7812 */ /* 0x000fe200078ef856 */
[----:B------:R-:W0:Y:S01]  /*0f70*/  LDGDEPBAR ;  /* 0x00000000000079af */ /* 0x000e220000000000 */
[----:B------:R-:W-:-:S02]  /*0f80*/  SHF.R.S32.HI R46, RZ, 0x1f, R61 ;  /* 0x0000001fff2e7819 */ /* 0x000fc4000001143d */
[----:B---3--:R-:W-:Y:S02]  /*0f90*/  LEA R22, P2, R47, c[0x0][0x168], 0x1 ;  /* 0x00005a002f167a11 */ /* 0x008fe400078408ff */
[----:B----4-:R-:W-:Y:S02]  /*0fa0*/  LEA R26, P1, R67, c[0x0][0x168], 0x1 ;  /* 0x00005a00431a7a11 */ /* 0x010fe400078208ff */
[C---:B------:R-:W-:Y:S01]  /*0fb0*/  LEA.HI.X R25, R69.reuse, c[0x0][0x16c], R50, 0x1, P0 ;  /* 0x00005b0045197a11 */ /* 0x040fe200000f0c32 */
[-C--:B------:R-:W-:Y:S01]  /*0fc0*/  IMAD.WIDE R68, R69, R48.reuse, c[0x0][0x168] ;  /* 0x00005a0045447625 */ /* 0x080fe200078e0230 */
[C---:B------:R-:W-:Y:S02]  /*0fd0*/  LEA.HI.X R27, R67.reuse, c[0x0][0x16c], R52, 0x1, P1 ;  /* 0x00005b00431b7a11 */ /* 0x040fe400008f0c34 */
[----:B------:R-:W-:Y:S01]  /*0fe0*/  SHF.R.S32.HI R54, RZ, 0x1f, R65 ;  /* 0x0000001fff367819 */ /* 0x000fe20000011441 */
[-C--:B------:R-:W-:Y:S01]  /*0ff0*/  IMAD.WIDE R66, R67, R48.reuse, c[0x0][0x168] ;  /* 0x00005a0043427625 */ /* 0x080fe200078e0230 */
[----:B------:R-:W-:Y:S01]  /*1000*/  LEA.HI.X R23, R47, c[0x0][0x16c], R46, 0x1, P2 ;  /* 0x00005b002f177a11 */ /* 0x000fe200010f0c2e */
[----:B------:R2:W-:Y:S01]  /*1010*/  LDGSTS.E.BYPASS.128 [R84+0x10000], [R68.64] ;  /* 0x1000000044547fae */ /* 0x0005e2000b901c4c */
[C---:B-1----:R-:W-:Y:S01]  /*1020*/  LEA R28, P0, R63.reuse, c[0x0][0x168], 0x1 ;  /* 0x00005a003f1c7a11 */ /* 0x042fe200078008ff */
[-C--:B------:R-:W-:Y:S01]  /*1030*/  IMAD.WIDE R64, R63, R48.reuse, c[0x0][0x168] ;  /* 0x00005a003f407625 */ /* 0x080fe200078e0230 */
[----:B------:R-:W-:Y:S01]  /*1040*/  IADD3 R17, P1, R17, c[0x0][0x168], RZ ;  /* 0x00005a0011117a10 */ /* 0x000fe20007f3e0ff */
[----:B------:R1:W-:Y:S01]  /*1050*/  LDGSTS.E.BYPASS.128 [R84+0x10800], [R66.64] ;  /* 0x1080000042547fae */ /* 0x0003e2000b901c4c */
[----:B------:R-:W-:Y:S01]  /*1060*/  LEA.HI.X R29, R63, c[0x0][0x16c], R54, 0x1, P0 ;  /* 0x00005b003f1d7a11 */ /* 0x000fe200000f0c36 */
[----:B------:R-:W-:Y:S01]  /*1070*/  IMAD.WIDE R46, R47, R48, c[0x0][0x168] ;  /* 0x00005a002f2e7625 */ /* 0x000fe200078e0230 */
[----:B------:R-:W-:Y:S01]  /*1080*/  IADD3 R18, P0, R18, c[0x0][0x168], RZ ;  /* 0x00005a0012127a10 */ /* 0x000fe20007f1e0ff */
[----:B------:R3:W-:Y:S01]  /*1090*/  LDGSTS.E.BYPASS.128 [R84+0x11000], [R64.64] ;  /* 0x1100000040547fae */ /* 0x0007e2000b901c4c */
[----:B------:R-:W-:-:S02]  /*10a0*/  IADD3 R52, P6, R19, 0x400, RZ ;  /* 0x0000040013347810 */ /* 0x000fc40007fde0ff */
[----:B------:R-:W-:Y:S01]  /*10b0*/  IADD3 R54, P2, R18, 0x400, RZ ;  /* 0x0000040012367810 */ /* 0x000fe20007f5e0ff */
[----:B------:R4:W-:Y:S01]  /*10c0*/  LDGSTS.E.BYPASS.128 [R84+0x11800], [R46.64] ;  /* 0x118000002e547fae */ /* 0x0009e2000b901c4c */
[----:B------:R-:W-:Y:S02]  /*10d0*/  IADD3 R16, P5, R16, c[0x0][0x160], RZ ;  /* 0x0000580010107a10 */ /* 0x000fe40007fbe0ff */
[----:B------:R-:W-:Y:S01]  /*10e0*/  IADD3 R50, P4, R17, 0x400, RZ ;  /* 0x0000040011327810 */ /* 0x000fe20007f9e0ff */
[----:B------:R-:W0:Y:S01]  /*10f0*/  LDGDEPBAR ;  /* 0x00000000000079af */ /* 0x000e220000000000 */
[----:B------:R-:W-:Y:S02]  /*1100*/  IADD3.X R53, RZ, c[0x0][0x16c], R53, P2, P0 ;  /* 0x00005b00ff357a10 */ /* 0x000fe400017e0435 */
[----:B------:R-:W-:Y:S01]  /*1110*/  IADD3.X R51, RZ, c[0x0][0x16c], R51, P6, P3 ;  /* 0x00005b00ff337a10 */ /* 0x000fe200037e6433 */
[----:B------:R-:W-:Y:S01]  /*1120*/  BAR.SYNC.DEFER_BLOCKING 0x0 ;  /* 0x0000000000007b1d */ /* 0x000fe20000010000 */
[----:B------:R-:W-:-:S02]  /*1130*/  IADD3 R14, P2, R14, c[0x0][0x160], RZ ;  /* 0x000058000e0e7a10 */ /* 0x000fc40007f5e0ff */
[----:B------:R-:W-:Y:S02]  /*1140*/  IADD3 R48, P6, R16, 0x400, RZ ;  /* 0x0000040010307810 */ /* 0x000fe40007fde0ff */
[----:B------:R-:W-:Y:S02]  /*1150*/  IADD3 R17, P0, R10, c[0x0][0x160], RZ ;  /* 0x000058000a117a10 */ /* 0x000fe40007f1e0ff */
[----:B--2---:R-:W-:Y:S02]  /*1160*/  LOP3.LUT R68, R21, 0x30, R86, 0xf8, !PT ;  /* 0x0000003015447812 */ /* 0x004fe400078ef856 */
[----:B------:R-:W-:Y:S02]  /*1170*/  IADD3.X R49, RZ, c[0x0][0x16c], R49, P4, P1 ;  /* 0x00005b00ff317a10 */ /* 0x000fe400027e2431 */
[----:B------:R-:W-:Y:S02]  /*1180*/  IADD3 R16, P1, R7, c[0x0][0x160], RZ ;  /* 0x0000580007107a10 */ /* 0x000fe40007f3e0ff */
[----:B------:R-:W-:-:S02]  /*1190*/  IADD3 R14, P4, R14, 0x400, RZ ;  /* 0x000004000e0e7810 */ /* 0x000fc40007f9e0ff */
[----:B------:R-:W-:Y:S02]  /*11a0*/  IADD3.X R15, RZ, c[0x0][0x164], R15, P6, P5 ;  /* 0x00005900ff0f7a10 */ /* 0x000fe400037ea40f */
[----:B------:R-:W-:Y:S02]  /*11b0*/  IADD3 R7, P5, R2, c[0x0][0x160], RZ ;  /* 0x0000580002077a10 */ /* 0x000fe40007fbe0ff */
[----:B------:R-:W-:Y:S02]  /*11c0*/  IADD3 R10, P3, R8, c[0x0][0x160], RZ ;  /* 0x00005800080a7a10 */ /* 0x000fe40007f7e0ff */
[----:B------:R-:W-:Y:S02]  /*11d0*/  IADD3 R2, P6, R17, 0x400, RZ ;  /* 0x0000040011027810 */ /* 0x000fe40007fde0ff */
[----:B------:R-:W-:Y:S01]  /*11e0*/  IADD3.X R13, RZ, c[0x0][0x164], R13, P4, P2 ;  /* 0x00005900ff0d7a10 */ /* 0x000fe200027e440d */
[----:B------:R-:W-:Y:S01]  /*11f0*/  @!PT LDS RZ, [RZ] ;  /* 0x00000000fffff984 */ /* 0x000fe20000000800 */
[----:B------:R-:W-:Y:S01]  /*1200*/  @!PT LDS RZ, [RZ] ;  /* 0x00000000fffff984 */ /* 0x000fe20000000800 */
[----:B------:R-:W-:Y:S01]  /*1210*/  @!PT LDS RZ, [RZ] ;  /* 0x00000000fffff984 */ /* 0x000fe20000000800 */
[----:B------:R4:W-:Y:S01]  /*1220*/  LDGSTS.E.BYPASS.128 [R84+0x4000], [R44.64+0x100] ;  /* 0x040001002c547fae */ /* 0x0009e2000b901c4c */
[----:B------:R-:W-:-:S02]  /*1230*/  IADD3 R8, P2, R3, c[0x0][0x160], RZ ;  /* 0x0000580003087a10 */ /* 0x000fc40007f5e0ff */
[----:B------:R-:W-:Y:S01]  /*1240*/  IADD3 R3, P4, R10, 0x400, RZ ;  /* 0x000004000a037810 */ /* 0x000fe20007f9e0ff */
[----:B------:R2:W-:Y:S01]  /*1250*/  LDGSTS.E.BYPASS.128 [R84+0x4800], [R42.64+0x100] ;  /* 0x048001002a547fae */ /* 0x0005e2000b901c4c */
[----:B------:R-:W-:Y:S02]  /*1260*/  IADD3.X R4, RZ, c[0x0][0x164], R4, P6, P0 ;  /* 0x00005900ff047a10 */ /* 0x000fe400037e0404 */
[----:B---3--:R-:W-:Y:S01]  /*1270*/  LOP3.LUT R65, R88, 0x7, R59, 0xf8, !PT ;  /* 0x0000000758417812 */ /* 0x008fe200078ef83b */
[----:B------:R3:W-:Y:S01]  /*1280*/  LDGSTS.E.BYPASS.128 [R84+0x5000], [R40.64+0x100] ;  /* 0x0500010028547fae */ /* 0x0007e2000b901c4c */
[----:B------:R-:W-:Y:S02]  /*1290*/  IADD3 R10, P0, R5, c[0x0][0x160], RZ ;  /* 0x00005800050a7a10 */ /* 0x000fe40007f1e0ff */
[----:B------:R-:W-:Y:S01]  /*12a0*/  IADD3 R5, P6, R16, 0x400, RZ ;  /* 0x0000040010057810 */ /* 0x000fe20007fde0ff */
[----:B------:R1:W-:Y:S01]  /*12b0*/  LDGSTS.E.BYPASS.128 [R84+0x5800], [R38.64+0x100] ;  /* 0x0580010026547fae */ /* 0x0003e2000b901c4c */
[----:B------:R-:W-:Y:S01]  /*12c0*/  IMAD.SHL.U32 R64, R65, 0x80, RZ ;  /* 0x0000008041407824 */ /* 0x000fe200078e00ff */
[----:B------:R-:W-:-:S02]  /*12d0*/  IADD3.X R6, RZ, c[0x0][0x164], R6, P4, P3 ;  /* 0x00005900ff067a10 */ /* 0x000fc400027e6406 */
[----:B------:R1:W-:Y:S01]  /*12e0*/  LDGSTS.E.BYPASS.128 [R84+0x6000], [R36.64+0x100] ;  /* 0x0600010024547fae */ /* 0x0003e2000b901c4c */
[----:B------:R-:W-:Y:S02]  /*12f0*/  IADD3.X R9, RZ, c[0x0][0x164], R9, P6, P1 ;  /* 0x00005900ff097a10 */ /* 0x000fe400037e2409 */
[----:B------:R-:W-:Y:S01]  /*1300*/  IADD3 R7, P4, R7, 0x400, RZ ;  /* 0x0000040007077810 */ /* 0x000fe20007f9e0ff */
[----:B------:R1:W-:Y:S01]  /*1310*/  LDGSTS.E.BYPASS.128 [R84+0x6800], [R34.64+0x100] ;  /* 0x0680010022547fae */ /* 0x0003e2000b901c4c */
[----:B------:R-:W-:Y:S02]  /*1320*/  IADD3 R8, P3, R8, 0x400, RZ ;  /* 0x0000040008087810 */ /* 0x000fe40007f7e0ff */
[----:B------:R-:W-:Y:S01]  /*1330*/  IADD3 R10, P1, R10, 0x400, RZ ;  /* 0x000004000a0a7810 */ /* 0x000fe20007f3e0ff */
[----:B------:R1:W-:Y:S01]  /*1340*/  LDGSTS.E.BYPASS.128 [R84+0x7000], [R32.64+0x100] ;  /* 0x0700010020547fae */ /* 0x0003e2000b901c4c */
[----:B------:R-:W-:Y:S02]  /*1350*/  IADD3.X R11, RZ, c[0x0][0x164], R11, P4, P5 ;  /* 0x00005900ff0b7a10 */ /* 0x000fe400027ea40b */
[----:B------:R-:W-:Y:S01]  /*1360*/  IADD3.X R12, RZ, c[0x0][0x164], R12, P3, P2 ;  /* 0x00005900ff0c7a10 */ /* 0x000fe20001fe440c */
[----:B------:R1:W-:Y:S01]  /*1370*/  LDGSTS.E.BYPASS.128 [R84+0x7800], [R30.64+0x100] ;  /* 0x078001001e547fae */ /* 0x0003e2000b901c4c */
[----:B------:R-:W-:-:S03]  /*1380*/  IADD3.X R0, RZ, c[0x0][0x164], R0, P1, P0 ;  /* 0x00005900ff007a10 */ /* 0x000fc60000fe0400 */
[----:B------:R-:W0:Y:S04]  /*1390*/  LDGDEPBAR ;  /* 0x00000000000079af */ /* 0x000e280000000000 */
[----:B------:R1:W-:Y:S04]  /*13a0*/  LDGSTS.E.BYPASS.128 [R84+0x12000], [R24.64+0x100] ;  /* 0x1200010018547fae */ /* 0x0003e8000b901c4c */
[----:B------:R1:W-:Y:S04]  /*13b0*/  LDGSTS.E.BYPASS.128 [R84+0x12800], [R26.64+0x100] ;  /* 0x128001001a547fae */ /* 0x0003e8000b901c4c */
[----:B------:R1:W-:Y:S04]  /*13c0*/  LDGSTS.E.BYPASS.128 [R84+0x13000], [R28.64+0x100] ;  /* 0x130001001c547fae */ /* 0x0003e8000b901c4c */
[----:B------:R1:W-:Y:S04]  /*13d0*/  LDGSTS.E.BYPASS.128 [R84+0x13800], [R22.64+0x100] ;  /* 0x1380010016547fae */ /* 0x0003e8000b901c4c */
[----:B------:R-:W0:Y:S04]  /*13e0*/  LDGDEPBAR ;  /* 0x00000000000079af */ /* 0x000e280000000000 */
[----:B------:R-:W-:Y:S06]  /*13f0*/  BAR.SYNC.DEFER_BLOCKING 0x0 ;  /* 0x0000000000007b1d */ /* 0x000fec0000010000 */
[----:B------:R-:W-:Y:S01]  /*1400*/  @!PT LDS RZ, [RZ] ;  /* 0x00000000fffff984 */ /* 0x000fe20000000800 */
[----:B------:R-:W-:Y:S01]  /*1410*/  @!PT LDS RZ, [RZ] ;  /* 0x00000000fffff984 */ /* 0x000fe20000000800 */
[----:B------:R-:W-:Y:S01]  /*1420*/  @!PT LDS RZ, [RZ] ;  /* 0x00000000fffff984 */ /* 0x000fe20000000800 */
[----:B------:R4:W-:Y:S04]  /*1430*/  LDGSTS.E.BYPASS.128 [R84+0x8000], [R44.64+0x200] ;  /* 0x080002002c547fae */ /* 0x0009e8000b901c4c */
[----:B------:R2:W-:Y:S04]  /*1440*/  LDGSTS.E.BYPASS.128 [R84+0x8800], [R42.64+0x200] ;  /* 0x088002002a547fae */ /* 0x0005e8000b901c4c */
[----:B------:R3:W-:Y:S04]  /*1450*/  LDGSTS.E.BYPASS.128 [R84+0x9000], [R40.64+0x200] ;  /* 0x0900020028547fae */ /* 0x0007e8000b901c4c */
[----:B------:R1:W-:Y:S04]  /*1460*/  LDGSTS.E.BYPASS.128 [R84+0x9800], [R38.64+0x200] ;  /* 0x0980020026547fae */ /* 0x0003e8000b901c4c */
[----:B------:R1:W-:Y:S04]  /*1470*/  LDGSTS.E.BYPASS.128 [R84+0xa000], [R36.64+0x200] ;  /* 0x0a00020024547fae */ /* 0x0003e8000b901c4c */
[----:B------:R1:W-:Y:S04]  /*1480*/  LDGSTS.E.BYPASS.128 [R84+0xa800], [R34.64+0x200] ;  /* 0x0a80020022547fae */ /* 0x0003e8000b901c4c */
[----:B------:R1:W-:Y:S04]  /*1490*/  LDGSTS.E.BYPASS.128 [R84+0xb000], [R32.64+0x200] ;  /* 0x0b00020020547fae */ /* 0x0003e8000b901c4c */
[----:B------:R1:W-:Y:S04]  /*14a0*/  LDGSTS.E.BYPASS.128 [R84+0xb800], [R30.64+0x200] ;  /* 0x0b8002001e547fae */ /* 0x0003e8000b901c4c */
        /* <DEDUP_REMOVED lines=14> */
[----:B------:R4:W-:Y:S01]  /*1590*/  LDGSTS.E.BYPASS.128 [R84+0xe000], [R36.64+0x300] ;  /* 0x0e00030024547fae */ /* 0x0009e2000b901c4c */
[----:B--2---:R-:W-:-:S03]  /*15a0*/  CS2R R42, SRZ ;  /* 0x00000000002a7805 */ /* 0x004fc6000001ff00 */
[----:B------:R2:W-:Y:S01]  /*15b0*/  LDGSTS.E.BYPASS.128 [R84+0xe800], [R34.64+0x300] ;  /* 0x0e80030022547fae */ /* 0x0005e2000b901c4c */
[----:B---3--:R-:W-:-:S03]  /*15c0*/  CS2R R40, SRZ ;  /* 0x0000000000287805 */ /* 0x008fc6000001ff00 */
[----:B------:R3:W-:Y:S01]  /*15d0*/  LDGSTS.E.BYPASS.128 [R84+0xf000], [R32.64+0x300] ;  /* 0x0f00030020547fae */ /* 0x0007e2000b901c4c */
[----:B-1----:R-:W-:-:S03]  /*15e0*/  CS2R R38, SRZ ;  /* 0x0000000000267805 */ /* 0x002fc6000001ff00 */
[----:B------:R1:W-:Y:S01]  /*15f0*/  LDGSTS.E.BYPASS.128 [R84+0xf800], [R30.64+0x300] ;  /* 0x0f8003001e547fae */ /* 0x0003e2000b901c4c */
[----:B----4-:R-:W-:-:S03]  /*1600*/  CS2R R36, SRZ ;  /* 0x0000000000247805 */ /* 0x010fc6000001ff00 */
[----:B------:R-:W0:Y:S01]  /*1610*/  LDGDEPBAR ;  /* 0x00000000000079af */ /* 0x000e220000000000 */
[----:B--2---:R-:W-:-:S03]  /*1620*/  CS2R R34, SRZ ;  /* 0x0000000000227805 */ /* 0x004fc6000001ff00 */
[----:B------:R2:W-:Y:S01]  /*1630*/  LDGSTS.E.BYPASS.128 [R84+0x16000], [R24.64+0x300] ;  /* 0x1600030018547fae */ /* 0x0005e2000b901c4c */
[----:B---3--:R-:W-:-:S03]  /*1640*/  CS2R R32, SRZ ;  /* 0x0000000000207805 */ /* 0x008fc6000001ff00 */
[----:B------:R3:W-:Y:S04]  /*1650*/  LDGSTS.E.BYPASS.128 [R84+0x16800], [R26.64+0x300] ;  /* 0x168003001a547fae */ /* 0x0007e8000b901c4c */
[----:B------:R4:W-:Y:S04]  /*1660*/  LDGSTS.E.BYPASS.128 [R84+0x17000], [R28.64+0x300] ;  /* 0x170003001c547fae */ /* 0x0009e8000b901c4c */
[----:B------:R1:W-:Y:S01]  /*1670*/  LDGSTS.E.BYPASS.128 [R84+0x17800], [R22.64+0x300] ;  /* 0x1780030016547fae */ /* 0x0003e2000b901c4c */
[----:B--2---:R-:W-:-:S03]  /*1680*/  CS2R R24, SRZ ;  /* 0x0000000000187805 */ /* 0x004fc6000001ff00 */
[----:B------:R-:W0:Y:S01]  /*1690*/  LDGDEPBAR ;  /* 0x00000000000079af */ /* 0x000e220000000000 */
[----:B---3--:R-:W-:Y:S01]  /*16a0*/  CS2R R26, SRZ ;  /* 0x00000000001a7805 */ /* 0x008fe2000001ff00 */
[C---:B----4-:R-:W-:Y:S02]  /*16b0*/  LOP3.LUT R28, R86.reuse, 0x38, RZ, 0xc0, !PT ;  /* 0x00000038561c7812 */ /* 0x050fe400078ec0ff */
[----:B-1----:R-:W-:Y:S02]  /*16c0*/  LOP3.LUT R23, R86, 0x8, RZ, 0xc0, !PT ;  /* 0x0000000856177812 */ /* 0x002fe400078ec0ff */
[----:B------:R-:W-:Y:S02]  /*16d0*/  SHF.R.U32.HI R22, RZ, 0x2, R85 ;  /* 0x00000002ff167819 */ /* 0x000fe40000011655 */
[----:B------:R-:W-:Y:S02]  /*16e0*/  LOP3.LUT R29, R23, 0x50, RZ, 0xfc, !PT ;  /* 0x00000050171d7812 */ /* 0x000fe400078efcff */
[----:B------:R-:W-:-:S02]  /*16f0*/  LOP3.LUT R76, R68, 0x30, R23, 0x1e, !PT ;  /* 0x00000030444c7812 */ /* 0x000fc400078e1e17 */
[--C-:B------:R-:W-:Y:S02]  /*1700*/  LOP3.LUT R68, R68, 0x70, R23.reuse, 0x1e, !PT ;  /* 0x0000007044447812 */ /* 0x100fe400078e1e17 */
[----:B------:R-:W-:Y:S02]  /*1710*/  LOP3.LUT R23, R86, 0x10, R23, 0x2e, !PT ;  /* 0x0000001056177812 */ /* 0x000fe400078e2e17 */
[--C-:B------:R-:W-:Y:S02]  /*1720*/  LOP3.LUT R29, R29, 0x10, R86.reuse, 0x78, !PT ;  /* 0x000000101d1d7812 */ /* 0x100fe400078e7856 */
[----:B------:R-:W-:Y:S02]  /*1730*/  LOP3.LUT R22, R22, 0xf, R59, 0xf8, !PT ;  /* 0x0000000f16167812 */ /* 0x000fe400078ef83b */
[--C-:B------:R-:W-:Y:S02]  /*1740*/  LOP3.LUT R80, R23, 0x20, R86.reuse, 0xf8, !PT ;  /* 0x0000002017507812 */ /* 0x100fe400078ef856 */
[----:B------:R-:W-:Y:S01]  /*1750*/  LOP3.LUT R72, R29, 0x20, R86, 0xf8, !PT ;  /* 0x000000201d487812 */ /* 0x000fe200078ef856 */
[----:B------:R-:W-:Y:S01]  /*1760*/  IMAD.SHL.U32 R83, R22, 0x80, RZ ;  /* 0x0000008016537824 */ /* 0x000fe200078e00ff */
[----:B------:R-:W-:-:S02]  /*1770*/  LOP3.LUT R80, R80, R21, RZ, 0x3c, !PT ;  /* 0x0000001550507212 */ /* 0x000fc400078e3cff */
[----:B------:R-:W-:Y:S02]  /*1780*/  LOP3.LUT R72, R72, R21, RZ, 0x3c, !PT ;  /* 0x0000001548487212 */ /* 0x000fe400078e3cff */
[----:B------:R-:W-:Y:S02]  /*1790*/  LOP3.LUT R74, R21, 0x40, R28, 0x1e, !PT ;  /* 0x00000040154a7812 */ /* 0x000fe400078e1e1c */
[C---:B------:R-:W-:Y:S02]  /*17a0*/  LOP3.LUT R30, R28.reuse, 0x40, RZ, 0xfc, !PT ;  /* 0x000000401c1e7812 */ /* 0x040fe400078efcff */
[--C-:B------:R-:W-:Y:S02]  /*17b0*/  LOP3.LUT R67, R28, 0x18, R59.reuse, 0x78, !PT ;  /* 0x000000181c437812 */ /* 0x100fe400078e783b */
[----:B------:R-:W-:Y:S02]  /*17c0*/  LOP3.LUT R61, R30, 0x18, R59, 0x78, !PT ;  /* 0x000000181e3d7812 */ /* 0x000fe400078e783b */
[----:B------:R-:W-:-:S02]  /*17d0*/  LOP3.LUT R81, R83, R82, RZ, 0xfc, !PT ;  /* 0x0000005253517212 */ /* 0x000fc400078efcff */
[-C--:B------:R-:W-:Y:S02]  /*17e0*/  LOP3.LUT R77, R78, R83.reuse, RZ, 0xfc, !PT ;  /* 0x000000534e4d7212 */ /* 0x080fe400078efcff */
[-C--:B------:R-:W-:Y:S02]  /*17f0*/  LOP3.LUT R75, R76, R83.reuse, RZ, 0xfc, !PT ;  /* 0x000000534c4b7212 */ /* 0x080fe400078efcff */
[-C--:B------:R-:W-:Y:S02]  /*1800*/  LOP3.LUT R73, R74, R83.reuse, RZ, 0xfc, !PT ;  /* 0x000000534a497212 */ /* 0x080fe400078efcff */
[-C--:B------:R-:W-:Y:S02]  /*1810*/  LOP3.LUT R69, R70, R83.reuse, RZ, 0xfc, !PT ;  /* 0x0000005346457212 */ /* 0x080fe400078efcff */
[----:B------:R-:W-:Y:S02]  /*1820*/  LOP3.LUT R66, R68, R83, RZ, 0xfc, !PT ;  /* 0x0000005344427212 */ /* 0x000fe400078efcff */
[----:B------:R-:W-:-:S02]  /*1830*/  LOP3.LUT R63, R64, R67, RZ, 0xfc, !PT ;  /* 0x00000043403f7212 */ /* 0x000fc400078efcff */
[-C--:B------:R-:W-:Y:S02]  /*1840*/  LOP3.LUT R79, R80, R83.reuse, RZ, 0xfc, !PT ;  /* 0x00000053504f7212 */ /* 0x080fe400078efcff */
[----:B------:R-:W-:Y:S02]  /*1850*/  LOP3.LUT R71, R72, R83, RZ, 0xfc, !PT ;  /* 0x0000005348477212 */ /* 0x000fe400078efcff */
.L_x_0:
[----:B------:R-:W-:-:S04]  /*1860*/  DEPBAR.LE SB0, 0x6 ;  /* 0x000081800000791a */ /* 0x000fc80000000000 */
[----:B------:R-:W-:Y:S01]  /*1870*/  UIADD3 UR9, UR9, 0x1, URZ ;  /* 0x0000000109097890 */ /* 0x000fe2000fffe03f */
[----:B------:R-:W-:Y:S01]  /*1880*/  IMAD.IADD R17, R67, 0x1, R64 ;  /* 0x0000000143117824 */ /* 0x000fe200078e0240 */
[----:B------:R-:W-:Y:S01]  /*1890*/  UIADD3 UR8, UR8, 0x1, URZ ;  /* 0x0000000108087890 */ /* 0x000fe2000fffe03f */
[----:B------:R-:W-:Y:S01]  /*18a0*/  IMAD.IADD R16, R82, 0x1, R83 ;  /* 0x0000000152107824 */ /* 0x000fe200078e0253 */
[----:B------:R-:W-:Y:S02]  /*18b0*/  UISETP.GE.AND UP0, UPT, UR9, 0x4, UPT ;  /* 0x000000040900788c */ /* 0x000fe4000bf06270 */
[----:B------:R-:W-:Y:S02]  /*18c0*/  UISETP.GE.AND UP1, UPT, UR8, 0x4, UPT ;  /* 0x000000040800788c */ /* 0x000fe4000bf26270 */
[----:B------:R-:W-:Y:S02]  /*18d0*/  USEL UR9, UR9, URZ, !UP0 ;  /* 0x0000003f09097287 */ /* 0x000fe4000c000000 */
[----:B------:R-:W-:-:S02]  /*18e0*/  UISETP.GE.U32.AND UP0, UPT, UR4, 0x14, UPT ;  /* 0x000000140400788c */ /* 0x000fc4000bf06070 */
[----:B------:R-:W-:Y:S02]  /*18f0*/  USHF.L.U32 UR10, UR9, 0xe, URZ ;  /* 0x0000000e090a7899 */ /* 0x000fe4000800063f */
[----:B------:R-:W-:Y:S02]  /*1900*/  ULEA UR11, UR9, 0x10000, 0xd ;  /* 0x00010000090b7891 */ /* 0x000fe4000f8e683f */
[----:B------:R-:W-:Y:S02]  /*1910*/  UISETP.GE.U32.AND.EX UP0, UPT, UR5, URZ, UPT, UP0 ;  /* 0x0000003f0500728c */ /* 0x000fe4000bf06100 */
[----:B------:R-:W-:Y:S01]  /*1920*/  LEA R44, R81, UR10, 0x1 ;  /* 0x0000000a512c7c11 */ /* 0x000fe2000f8e08ff */
[----:B------:R-:W-:Y:S01]  /*1930*/  BAR.SYNC.DEFER_BLOCKING 0x0 ;  /* 0x0000000000007b1d */ /* 0x000fe20000010000 */
[----:B------:R-:W-:Y:S01]  /*1940*/  LEA R21, R63, UR11, 0x1 ;  /* 0x0000000b3f157c11 */ /* 0x000fe2000f8e08ff */
[----:B------:R-:W-:Y:S01]  /*1950*/  USEL UR8, UR8, URZ, !UP1 ;  /* 0x0000003f08087287 */ /* 0x000fe2000c800000 */
[----:B------:R-:W-:Y:S01]  /*1960*/  LEA R17, R17, UR11, 0x1 ;  /* 0x0000000b11117c11 */ /* 0x000fe2000f8e08ff */
[----:B------:R-:W-:Y:S01]  /*1970*/  UIADD3 UR4, UP1, UR4, 0x1, URZ ;  /* 0x0000000104047890 */ /* 0x000fe2000ff3e03f */
[----:B------:R-:W-:-:S02]  /*1980*/  LEA R89, R16, UR10, 0x1 ;  /* 0x0000000a10597c11 */ /* 0x000fc4000f8e08ff */
[----:B------:R-:W-:Y:S01]  /*1990*/  LEA R90, R62, UR11, 0x1 ;  /* 0x0000000b3e5a7c11 */ /* 0x000fe2000f8e08ff */
[----:B------:R-:W-:Y:S01]  /*19a0*/  UIADD3.X UR5, URZ, UR5, URZ, UP1, !UPT ;  /* 0x000000053f057290 */ /* 0x000fe20008ffe43f */
[----:B------:R-:W-:Y:S02]  /*19b0*/  LEA R91, R73, UR10, 0x1 ;  /* 0x0000000a495b7c11 */ /* 0x000fe4000f8e08ff */
[----:B------:R-:W-:Y:S01]  /*19c0*/  PLOP3.LUT P0, PT, PT, PT, UP0, 0x80, 0x0 ;  /* 0x000000000000781c */ /* 0x000fe20003f0f008 */
[----:B------:R-:W-:Y:S01]  /*19d0*/  IMAD R90, R65, 0x100, R90 ;  /* 0x00000100415a7824 */ /* 0x000fe200078e025a */
[----:B------:R-:W-:Y:S04]  /*19e0*/  LDSM.16.M88.4 R44, [R44] ;  /* 0x000000002c2c783b */ /* 0x000fe80000000200 */
[----:B------:R-:W1:Y:S04]  /*19f0*/  LDSM.16.M88.4 R20, [R21] ;  /* 0x000000001514783b */ /* 0x000e680000000200 */
[----:B------:R-:W2:Y:S04]  /*1a00*/  LDSM.16.M88.4 R16, [R17+0x1000] ;  /* 0x001000001110783b */ /* 0x000ea80000000200 */
[----:B------:R3:W4:Y:S02]  /*1a10*/  LDSM.16.M88.4 R28, [R89+0x2000] ;  /* 0x00200000591c783b */ /* 0x0007240000000200 */
[----:B---3--:R-:W-:-:S05]  /*1a20*/  IMAD.IADD R89, R83, 0x1, R78 ;  /* 0x0000000153597824 */ /* 0x008fca00078e024e */
[----:B------:R-:W-:Y:S01]  /*1a30*/  LEA R89, R89, UR10, 0x1 ;  /* 0x0000000a59597c11 */ /* 0x000fe2000f8e08ff */
[C---:B-1----:R-:W-:Y:S08]  /*1a40*/  HMMA.16816.F32.BF16 R36, R44.reuse, R20, R36 ;  /* 0x000000142c24723c */ /* 0x042ff00000041824 */
[----:B--2---:R-:W-:Y:S07]  /*1a50*/  HMMA.16816.F32.BF16 R24, R44, R16, R24 ;  /* 0x000000102c18723c */ /* 0x004fee0000041818 */
[----:B------:R-:W-:Y:S01]  /*1a60*/  LEA R45, R79, UR10, 0x1 ;  /* 0x0000000a4f2d7c11 */ /* 0x000fe2000f8e08ff */
[C---:B----4-:R-:W-:Y:S05]  /*1a70*/  HMMA.16816.F32.BF16 R32, R28.reuse, R20, R32 ;  /* 0x000000141c20723c */ /* 0x050fea0000041820 */
[----:B------:R-:W1:Y:S02]  /*1a80*/  LDSM.16.M88.4 R44, [R45] ;  /* 0x000000002d2c783b */ /* 0x000e640000000200 */
[----:B------:R-:W-:Y:S01]  /*1a90*/  IMAD.IADD R20, R83, 0x1, R80 ;  /* 0x0000000153147824 */ /* 0x000fe200078e0250 */
[----:B------:R-:W-:Y:S04]  /*1aa0*/  HMMA.16816.F32.BF16 R28, R28, R16, R40 ;  /* 0x000000101c1c723c */ /* 0x000fe80000041828 */
[----:B------:R-:W-:-:S05]  /*1ab0*/  LEA R20, R20, UR10, 0x1 ;  /* 0x0000000a14147c11 */ /* 0x000fca000f8e08ff */
[----:B------:R-:W2:Y:S01]  /*1ac0*/  LDSM.16.M88.4 R40, [R20+0x2000] ;  /* 0x002000001428783b */ /* 0x000ea20000000200 */
[C---:B-1----:R-:W-:Y:S08]  /*1ad0*/  HMMA.16816.F32.BF16 R36, R44.reuse, R22, R36 ;  /* 0x000000162c24723c */ /* 0x042ff00000041824 */
[----:B------:R-:W-:Y:S07]  /*1ae0*/  HMMA.16816.F32.BF16 R24, R44, R18, R24 ;  /* 0x000000122c18723c */ /* 0x000fee0000041818 */
[----:B------:R-:W-:Y:S01]  /*1af0*/  LEA R44, R77, UR10, 0x1 ;  /* 0x0000000a4d2c7c11 */ /* 0x000fe2000f8e08ff */
[C---:B--2---:R-:W-:Y:S01]  /*1b00*/  HMMA.16816.F32.BF16 R32, R40.reuse, R22, R32 ;  /* 0x000000162820723c */ /* 0x044fe20000041820 */
[----:B------:R-:W-:Y:S04]  /*1b10*/  LDSM.16.M88.4 R20, [R90] ;  /* 0x000000005a14783b */ /* 0x000fe80000000200 */
[----:B------:R-:W1:Y:S03]  /*1b20*/  LDSM.16.M88.4 R44, [R44] ;  /* 0x000000002c2c783b */ /* 0x000e660000000200 */
[----:B------:R-:W-:Y:S01]  /*1b30*/  HMMA.16816.F32.BF16 R28, R40, R18, R28 ;  /* 0x00000012281c723c */ /* 0x000fe2000004181c */
[----:B------:R2:W3:Y:S04]  /*1b40*/  LDSM.16.M88.4 R40, [R89+0x2000] ;  /* 0x002000005928783b */ /* 0x0004e80000000200 */
[----:B------:R4:W3:Y:S01]  /*1b50*/  LDSM.16.M88.4 R16, [R90+0x1000] ;  /* 0x001000005a10783b */ /* 0x0008e20000000200 */
[----:B--2---:R-:W-:Y:S01]  /*1b60*/  IMAD.IADD R89, R83, 0x1, R74 ;  /* 0x0000000153597824 */ /* 0x004fe200078e024a */
[----:B----4-:R-:W-:-:S04]  /*1b70*/  LEA R90, R61, UR11, 0x1 ;  /* 0x0000000b3d5a7c11 */ /* 0x010fc8000f8e08ff */
[----:B------:R-:W-:Y:S01]  /*1b80*/  LEA R89, R89, UR10, 0x1 ;  /* 0x0000000a59597c11 */ /* 0x000fe2000f8e08ff */
[----:B------:R-:W-:Y:S01]  /*1b90*/  IMAD R90, R65, 0x100, R90 ;  /* 0x00000100415a7824 */ /* 0x000fe200078e025a */
[-C--:B-1----:R-:W-:Y:S08]  /*1ba0*/  HMMA.16816.F32.BF16 R36, R44, R20.reuse, R36 ;  /* 0x000000142c24723c */ /* 0x082ff00000041824 */
[----:B---3--:R-:W-:Y:S07]  /*1bb0*/  HMMA.16816.F32.BF16 R32, R40, R20, R32 ;  /* 0x000000142820723c */ /* 0x008fee0000041820 */
[----:B------:R-:W-:Y:S01]  /*1bc0*/  IMAD.IADD R20, R83, 0x1, R76 ;  /* 0x0000000153147824 */ /* 0x000fe200078e024c */
[----:B------:R-:W-:Y:S04]  /*1bd0*/  HMMA.16816.F32.BF16 R24, R44, R16, R24 ;  /* 0x000000102c18723c */ /* 0x000fe80000041818 */
[----:B------:R-:W-:-:S03]  /*1be0*/  LEA R92, R20, UR10, 0x1 ;  /* 0x0000000a145c7c11 */ /* 0x000fc6000f8e08ff */
[----:B------:R-:W-:Y:S01]  /*1bf0*/  LEA R45, R75, UR10, 0x1 ;  /* 0x0000000a4b2d7c11 */ /* 0x000fe2000f8e08ff */
[----:B------:R-:W-:Y:S01]  /*1c00*/  HMMA.16816.F32.BF16 R28, R40, R16, R28 ;  /* 0x00000010281c723c */ /* 0x000fe2000004181c */
[----:B------:R1:W2:Y:S04]  /*1c10*/  LDSM.16.M88.4 R40, [R92+0x2000] ;  /* 0x002000005c28783b */ /* 0x0002a80000000200 */
[----:B------:R-:W3:Y:S01]  /*1c20*/  LDSM.16.M88.4 R44, [R45] ;  /* 0x000000002d2c783b */ /* 0x000ee20000000200 */
[----:B-1----:R-:W-:-:S15]  /*1c30*/  LEA R92, R71, UR10, 0x1 ;  /* 0x0000000a475c7c11 */ /* 0x002fde000f8e08ff */
[----:B------:R-:W-:-:S03]  /*1c40*/  NOP ;  /* 0x0000000000007918 */ /* 0x000fc60000000000 */
[----:B--2---:R-:W-:Y:S08]  /*1c50*/  HMMA.16816.F32.BF16 R28, R40, R18, R28 ;  /* 0x00000012281c723c */ /* 0x004ff0000004181c */
[C---:B---3--:R-:W-:Y:S08]  /*1c60*/  HMMA.16816.F32.BF16 R36, R44.reuse, R22, R36 ;  /* 0x000000162c24723c */ /* 0x048ff00000041824 */
[----:B------:R-:W-:Y:S01]  /*1c70*/  HMMA.16816.F32.BF16 R24, R44, R18, R24 ;  /* 0x000000122c18723c */ /* 0x000fe20000041818 */
[----:B------:R-:W-:Y:S04]  /*1c80*/  LDSM.16.M88.4 R16, [R91] ;  /* 0x000000005b10783b */ /* 0x000fe80000000200 */
[----:B------:R-:W-:Y:S03]  /*1c90*/  LDSM.16.M88.4 R44, [R89+0x2000] ;  /* 0x00200000592c783b */ /* 0x000fe60000000200 */
[----:B------:R-:W-:Y:S01]  /*1ca0*/  HMMA.16816.F32.BF16 R20, R40, R22, R32 ;  /* 0x000000162814723c */ /* 0x000fe20000041820 */
[----:B------:R-:W1:Y:S04]  /*1cb0*/  LDSM.16.M88.4 R32, [R90] ;  /* 0x000000005a20783b */ /* 0x000e680000000200 */
[----:B------:R2:W3:Y:S02]  /*1cc0*/  LDSM.16.M88.4 R40, [R90+0x1000] ;  /* 0x001000005a28783b */ /* 0x0004e40000000200 */
[----:B--2---:R-:W-:Y:S01]  /*1cd0*/  LEA R90, R69, UR10, 0x1 ;  /* 0x0000000a455a7c11 */ /* 0x004fe2000f8e08ff */
[C---:B-1----:R-:W-:Y:S08]  /*1ce0*/  HMMA.16816.F32.BF16 R36, R16.reuse, R32, R36 ;  /* 0x000000201024723c */ /* 0x042ff00000041824 */
[----:B---3--:R-:W-:Y:S08]  /*1cf0*/  HMMA.16816.F32.BF16 R24, R16, R40, R24 ;  /* 0x000000281018723c */ /* 0x008ff00000041818 */
[C---:B------:R-:W-:Y:S07]  /*1d00*/  HMMA.16816.F32.BF16 R16, R44.reuse, R32, R20 ;  /* 0x000000202c10723c */ /* 0x040fee0000041814 */
[----:B------:R-:W-:Y:S01]  /*1d10*/  IMAD.IADD R32, R83, 0x1, R72 ;  /* 0x0000000153207824 */ /* 0x000fe200078e0248 */
[----:B------:R-:W-:Y:S01]  /*1d20*/  HMMA.16816.F32.BF16 R20, R44, R40, R28 ;  /* 0x000000282c14723c */ /* 0x000fe2000004181c */
[----:B------:R-:W1:Y:S06]  /*1d30*/  LDSM.16.M88.4 R28, [R92] ;  /* 0x000000005c1c783b */ /* 0x000e6c0000000200 */
[----:B------:R-:W-:-:S06]  /*1d40*/  LEA R44, R32, UR10, 0x1 ;  /* 0x0000000a202c7c11 */ /* 0x000fcc000f8e08ff */
[----:B------:R-:W2:Y:S01]  /*1d50*/  LDSM.16.M88.4 R44, [R44+0x2000] ;  /* 0x002000002c2c783b */ /* 0x000ea20000000200 */
[C---:B-1----:R-:W-:Y:S08]  /*1d60*/  HMMA.16816.F32.BF16 R36, R28.reuse, R34, R36 ;  /* 0x000000221c24723c */ /* 0x042ff00000041824 */
[----:B------:R-:W-:Y:S07]  /*1d70*/  HMMA.16816.F32.BF16 R24, R28, R42, R24 ;  /* 0x0000002a1c18723c */ /* 0x000fee0000041818 */
[----:B------:R-:W-:Y:S01]  /*1d80*/  LEA R28, R60, UR11, 0x1 ;  /* 0x0000000b3c1c7c11 */ /* 0x000fe2000f8e08ff */
[----:B--2---:R-:W-:Y:S04]  /*1d90*/  HMMA.16816.F32.BF16 R32, R44, R34, R16 ;  /* 0x000000222c20723c */ /* 0x004fe80000041810 */
[----:B------:R-:W-:-:S02]  /*1da0*/  IMAD R89, R65, 0x100, R28 ;  /* 0x0000010041597824 */ /* 0x000fc400078e021c */
[----:B------:R-:W-:Y:S02]  /*1db0*/  LDSM.16.M88.4 R28, [R90] ;  /* 0x000000005a1c783b */ /* 0x000fe40000000200 */
[----:B------:R-:W-:Y:S02]  /*1dc0*/  HMMA.16816.F32.BF16 R40, R44, R42, R20 ;  /* 0x0000002a2c28723c */ /* 0x000fe40000041814 */
[----:B------:R-:W1:Y:S04]  /*1dd0*/  LDSM.16.M88.4 R16, [R89] ;  /* 0x000000005910783b */ /* 0x000e680000000200 */
[----:B------:R-:W2:Y:S01]  /*1de0*/  LDSM.16.M88.4 R20, [R89+0x1000] ;  /* 0x001000005914783b */ /* 0x000ea20000000200 */
[----:B------:R-:W-:-:S05]  /*1df0*/  IMAD.IADD R44, R83, 0x1, R70 ;  /* 0x00000001532c7824 */ /* 0x000fca00078e0246 */
[----:B------:R-:W-:-:S05]  /*1e00*/  LEA R91, R44, UR10, 0x1 ;  /* 0x0000000a2c5b7c11 */ /* 0x000fca000f8e08ff */
[----:B------:R-:W3:Y:S01]  /*1e10*/  LDSM.16.M88.4 R44, [R91+0x2000] ;  /* 0x002000005b2c783b */ /* 0x000ee20000000200 */
[C---:B-1----:R-:W-:Y:S08]  /*1e20*/  HMMA.16816.F32.BF16 R36, R28.reuse, R16, R36 ;  /* 0x000000101c24723c */ /* 0x042ff00000041824 */
[----:B--2---:R-:W-:Y:S07]  /*1e30*/  HMMA.16816.F32.BF16 R24, R28, R20, R24 ;  /* 0x000000141c18723c */ /* 0x004fee0000041818 */
[----:B------:R-:W-:Y:S01]  /*1e40*/  LEA R28, R66, UR10, 0x1 ;  /* 0x0000000a421c7c11 */ /* 0x000fe2000f8e08ff */
[C---:B---3--:R-:W-:Y:S05]  /*1e50*/  HMMA.16816.F32.BF16 R32, R44.reuse, R16, R32 ;  /* 0x000000102c20723c */ /* 0x048fea0000041820 */
[----:B------:R-:W1:Y:S02]  /*1e60*/  LDSM.16.M88.4 R28, [R28] ;  /* 0x000000001c1c783b */ /* 0x000e640000000200 */
[----:B------:R-:W-:Y:S01]  /*1e70*/  IMAD.IADD R16, R83, 0x1, R68 ;  /* 0x0000000153107824 */ /* 0x000fe200078e0244 */
[----:B------:R-:W-:Y:S07]  /*1e80*/  HMMA.16816.F32.BF16 R40, R44, R20, R40 ;  /* 0x000000142c28723c */ /* 0x000fee0000041828 */
[----:B------:R-:W-:Y:S01]  /*1e90*/  LEA R44, R16, UR10, 0x1 ;  /* 0x0000000a102c7c11 */ /* 0x000fe2000f8e08ff */
[----:B------:R-:W-:Y:S01]  /*1ea0*/  IMAD.U32 R21, RZ, RZ, UR8 ;  /* 0x00000008ff157e24 */ /* 0x000fe2000f8e00ff */
[----:B------:R-:W-:Y:S01]  /*1eb0*/  IADD3 R16, P1, R10, UR6, RZ ;  /* 0x000000060a107c10 */ /* 0x000fe2000ff3e0ff */
[----:B------:R-:W-:-:S02]  /*1ec0*/  ULEA UR10, UR8, 0x10000, 0xd ;  /* 0x00010000080a7891 */ /* 0x000fc4000f8e683f */
[----:B------:R-:W-:Y:S01]  /*1ed0*/  IMAD R21, R21, 0x4000, R84 ;  /* 0x0000400015157824 */ /* 0x000fe200078e0254 */
[----:B------:R-:W2:Y:S01]  /*1ee0*/  LDSM.16.M88.4 R44, [R44+0x2000] ;  /* 0x002000002c2c783b */ /* 0x000ea20000000200 */
[----:B------:R-:W-:-:S03]  /*1ef0*/  IADD3.X R17, R0, UR7, RZ, P1, !PT ;  /* 0x0000000700117c10 */ /* 0x000fc60008ffe4ff */
[----:B------:R-:W-:Y:S01]  /*1f00*/  BAR.SYNC.DEFER_BLOCKING 0x0 ;  /* 0x0000000000007b1d */ /* 0x000fe20000010000 */
[----:B------:R-:W-:Y:S02]  /*1f10*/  IADD3 R92, P1, R8, UR6, RZ ;  /* 0x00000006085c7c10 */ /* 0x000fe4000ff3e0ff */
[----:B------:R-:W-:Y:S02]  /*1f20*/  IADD3 R89, R84, UR10, RZ ;  /* 0x0000000a54597c10 */ /* 0x000fe4000fffe0ff */
[----:B------:R-:W-:Y:S02]  /*1f30*/  IADD3.X R93, R12, UR7, RZ, P1, !PT ;  /* 0x000000070c5d7c10 */ /* 0x000fe40008ffe4ff */
[----:B------:R-:W-:-:S04]  /*1f40*/  IADD3 R90, P1, R7, UR6, RZ ;  /* 0x00000006075a7c10 */ /* 0x000fc8000ff3e0ff */
[----:B------:R-:W-:Y:S01]  /*1f50*/  IADD3.X R91, R11, UR7, RZ, P1, !PT ;  /* 0x000000070b5b7c10 */ /* 0x000fe20008ffe4ff */
[C---:B-1----:R-:W-:Y:S01]  /*1f60*/  HMMA.16816.F32.BF16 R36, R28.reuse, R18, R36 ;  /* 0x000000121c24723c */ /* 0x042fe20000041824 */
[----:B------:R-:W-:Y:S01]  /*1f70*/  @!PT LDS RZ, [RZ] ;  /* 0x00000000fffff984 */ /* 0x000fe20000000800 */
[----:B------:R-:W-:Y:S01]  /*1f80*/  @!PT LDS RZ, [RZ] ;  /* 0x00000000fffff984 */ /* 0x000fe20000000800 */
[----:B------:R-:W-:Y:S01]  /*1f90*/  @!PT LDS RZ, [RZ] ;  /* 0x00000000fffff984 */ /* 0x000fe20000000800 */
[----:B------:R1:W-:Y:S07]  /*1fa0*/  LDGSTS.E.BYPASS.128 [R21], [R16.64], !P0 ;  /* 0x0000000010157fae */ /* 0x0003ee000c101c4c */
[-C--:B------:R-:W-:Y:S01]  /*1fb0*/  HMMA.16816.F32.BF16 R24, R28, R22.reuse, R24 ;  /* 0x000000161c18723c */ /* 0x080fe20000041818 */
[----:B------:R3:W-:Y:S04]  /*1fc0*/  LDGSTS.E.BYPASS.128 [R21+0x800], [R92.64], !P0 ;  /* 0x008000005c157fae */ /* 0x0007e8000c101c4c */
[----:B------:R3:W-:Y:S02]  /*1fd0*/  LDGSTS.E.BYPASS.128 [R21+0x1000], [R90.64], !P0 ;  /* 0x010000005a157fae */ /* 0x0007e4000c101c4c */
[----:B------:R-:W-:Y:S01]  /*1fe0*/  IADD3 R30, P2, R5, UR6, RZ ;  /* 0x00000006051e7c10 */ /* 0x000fe2000ff5e0ff */
[----:B--2---:R-:W-:Y:S01]  /*1ff0*/  HMMA.16816.F32.BF16 R40, R44, R22, R40 ;  /* 0x000000162c28723c */ /* 0x004fe20000041828 */
[----:B------:R-:W-:-:S02]  /*2000*/  IADD3 R28, P1, R3, UR6, RZ ;  /* 0x00000006031c7c10 */ /* 0x000fc4000ff3e0ff */
[----:B------:R-:W-:Y:S02]  /*2010*/  IADD3.X R31, R9, UR7, RZ, P2, !PT ;  /* 0x00000007091f7c10 */ /* 0x000fe400097fe4ff */
[----:B------:R-:W-:Y:S02]  /*2020*/  IADD3.X R29, R6, UR7, RZ, P1, !PT ;  /* 0x00000007061d7c10 */ /* 0x000fe40008ffe4ff */
[----:B------:R-:W-:Y:S01]  /*2030*/  IADD3 R22, P1, R48, UR6, RZ ;  /* 0x0000000630167c10 */ /* 0x000fe2000ff3e0ff */
[----:B------:R-:W-:Y:S01]  /*2040*/  HMMA.16816.F32.BF16 R32, R44, R18, R32 ;  /* 0x000000122c20723c */ /* 0x000fe20000041820 */
[----:B------:R2:W-:Y:S01]  /*2050*/  LDGSTS.E.BYPASS.128 [R21+0x1800], [R30.64], !P0 ;  /* 0x018000001e157fae */ /* 0x0005e2000c101c4c */
[----:B-1----:R-:W-:Y:S02]  /*2060*/  IADD3 R16, P3, R14, UR6, RZ ;  /* 0x000000060e107c10 */ /* 0x002fe4000ff7e0ff */
[----:B------:R-:W-:Y:S01]  /*2070*/  IADD3.X R23, R15, UR7, RZ, P1, !PT ;  /* 0x000000070f177c10 */ /* 0x000fe20008ffe4ff */
[----:B------:R1:W-:Y:S01]  /*2080*/  LDGSTS.E.BYPASS.128 [R21+0x2000], [R28.64], !P0 ;  /* 0x020000001c157fae */ /* 0x0003e2000c101c4c */
[----:B------:R-:W-:-:S02]  /*2090*/  IADD3.X R17, R13, UR7, RZ, P3, !PT ;  /* 0x000000070d117c10 */ /* 0x000fc40009ffe4ff */
[----:B------:R-:W-:-:S04]  /*20a0*/  IADD3 R18, P2, R2, UR6, RZ ;  /* 0x0000000602127c10 */ /* 0x000fc8000ff5e0ff */
[----:B------:R-:W-:Y:S02]  /*20b0*/  IADD3.X R19, R4, UR7, RZ, P2, !PT ;  /* 0x0000000704137c10 */ /* 0x000fe400097fe4ff */
[----:B--2---:R-:W-:Y:S02]  /*20c0*/  IADD3 R30, P1, R50, UR6, RZ ;  /* 0x00000006321e7c10 */ /* 0x004fe4000ff3e0ff */
[----:B------:R-:W-:Y:S01]  /*20d0*/  IADD3 R46, P2, R52, UR6, RZ ;  /* 0x00000006342e7c10 */ /* 0x000fe2000ff5e0ff */
[----:B------:R3:W-:Y:S01]  /*20e0*/  LDGSTS.E.BYPASS.128 [R21+0x2800], [R18.64], !P0 ;  /* 0x0280000012157fae */ /* 0x0007e2000c101c4c */
[----:B------:R-:W-:Y:S02]  /*20f0*/  IADD3.X R31, R49, UR7, RZ, P1, !PT ;  /* 0x00000007311f7c10 */ /* 0x000fe40008ffe4ff */
[----:B------:R-:W-:Y:S01]  /*2100*/  IADD3 R44, P1, R54, UR6, RZ ;  /* 0x00000006362c7c10 */ /* 0x000fe2000ff3e0ff */
[----:B------:R3:W-:Y:S01]  /*2110*/  LDGSTS.E.BYPASS.128 [R21+0x3000], [R16.64], !P0 ;  /* 0x0300000010157fae */ /* 0x0007e2000c101c4c */
[----:B-1----:R-:W-:Y:S01]  /*2120*/  IADD3 R28, P3, R56, UR6, RZ ;  /* 0x00000006381c7c10 */ /* 0x002fe2000ff7e0ff */
[----:B------:R-:W-:Y:S01]  /*2130*/  UIADD3 UR6, UP0, UR6, 0x100, URZ ;  /* 0x0000010006067890 */ /* 0x000fe2000ff1e03f */
[----:B------:R-:W-:Y:S01]  /*2140*/  IADD3.X R47, R51, UR7, RZ, P2, !PT ;  /* 0x00000007332f7c10 */ /* 0x000fe200097fe4ff */
[----:B------:R3:W-:Y:S01]  /*2150*/  LDGSTS.E.BYPASS.128 [R21+0x3800], [R22.64], !P0 ;  /* 0x0380000016157fae */ /* 0x0007e2000c101c4c */
[----:B------:R-:W-:-:S02]  /*2160*/  IADD3.X R45, R53, UR7, RZ, P1, !PT ;  /* 0x00000007352d7c10 */ /* 0x000fc40008ffe4ff */
[----:B------:R-:W-:Y:S01]  /*2170*/  IADD3.X R29, R55, UR7, RZ, P3, !PT ;  /* 0x00000007371d7c10 */ /* 0x000fe20009ffe4ff */
[----:B------:R-:W-:Y:S01]  /*2180*/  UIADD3.X UR7, URZ, UR7, URZ, UP0, !UPT ;  /* 0x000000073f077290 */ /* 0x000fe200087fe43f */
[----:B------:R-:W0:Y:S01]  /*2190*/  LDGDEPBAR ;  /* 0x00000000000079af */ /* 0x000e220000000000 */
[----:B------:R-:W-:-:S03]  /*21a0*/  UISETP.NE.U32.AND UP0, UPT, UR6, 0x1800, UPT ;  /* 0x000018000600788c */ /* 0x000fc6000bf05070 */
[----:B------:R3:W-:Y:S01]  /*21b0*/  LDGSTS.E.BYPASS.128 [R89], [R30.64], !P0 ;  /* 0x000000001e597fae */ /* 0x0007e2000c101c4c */
[----:B------:R-:W-:-:S03]  /*21c0*/  UISETP.NE.AND.EX UP0, UPT, UR7, URZ, UPT, UP0 ;  /* 0x0000003f0700728c */ /* 0x000fc6000bf05300 */
[----:B------:R3:W-:Y:S04]  /*21d0*/  LDGSTS.E.BYPASS.128 [R89+0x800], [R46.64], !P0 ;  /* 0x008000002e597fae */ /* 0x0007e8000c101c4c */
[----:B------:R3:W-:Y:S04]  /*21e0*/  LDGSTS.E.BYPASS.128 [R89+0x1000], [R44.64], !P0 ;  /* 0x010000002c597fae */ /* 0x0007e8000c101c4c */
[----:B------:R3:W-:Y:S01]  /*21f0*/  LDGSTS.E.BYPASS.128 [R89+0x1800], [R28.64], !P0 ;  /* 0x018000001c597fae */ /* 0x0007e2000c101c4c */
[----:B------:R-:W-:-:S03]  /*2200*/  PLOP3.LUT P0, PT, PT, PT, UP0, 0x80, 0x0 ;  /* 0x000000000000781c */ /* 0x000fc60003f0f008 */
[----:B------:R-:W0:Y:S10]  /*2210*/  LDGDEPBAR ;  /* 0x00000000000079af */ /* 0x000e340000000000 */
[----:B---3--:R-:W-:Y:S05]  /*2220*/  @P0 BRA `(.L_x_0) ;  /* 0xfffff63000000947 */ /* 0x008fea000383ffff */
[----:B------:R-:W-:Y:S01]  /*2230*/  IMAD.SHL.U32 R0, R59, 0x2, RZ ;  /* 0x000000023b007824 */ /* 0x000fe200078e00ff */
[----:B------:R-:W-:Y:S01]  /*2240*/  LOP3.LUT R2, R86, 0x20, RZ, 0xc0, !PT ;  /* 0x0000002056027812 */ /* 0x000fe200078ec0ff */
[----:B------:R-:W-:Y:S01]  /*2250*/  IMAD.SHL.U32 R3, R85, 0x8, RZ ;  /* 0x0000000855037824 */ /* 0x000fe200078e00ff */
[----:B------:R-:W-:-:S04]  /*2260*/  DEPBAR.LE SB0, 0x0 ;  /* 0x000080000000791a */ /* 0x000fc80000000000 */
[----:B------:R-:W-:Y:S01]  /*2270*/  LOP3.LUT R0, R0, 0x6, RZ, 0xc0, !PT ;  /* 0x0000000600007812 */ /* 0x000fe200078ec0ff */
[----:B------:R-:W-:Y:S01]  /*2280*/  IMAD.MOV.U32 R12, RZ, RZ, 0x2 ;  /* 0x00000002ff0c7424 */ /* 0x000fe200078e00ff */
[----:B------:R-:W-:Y:S02]  /*2290*/  LOP3.LUT R5, R3, 0x180, R86, 0xf8, !PT ;  /* 0x0000018003057812 */ /* 0x000fe400078ef856 */
[----:B------:R-:W-:Y:S01]  /*22a0*/  F2FP.BF16.PACK_AB R36, R37, R36 ;  /* 0x000000242524723e */ /* 0x000fe200000010ff */
[----:B------:R-:W-:Y:S01]  /*22b0*/  IMAD R87, R87, 0x8, R0 ;  /* 0x0000000857577824 */ /* 0x000fe200078e0200 */
[----:B------:R-:W-:Y:S02]  /*22c0*/  LOP3.LUT R0, R86, 0x40, RZ, 0xc0, !PT ;  /* 0x0000004056007812 */ /* 0x000fe400078ec0ff */
[----:B------:R-:W-:Y:S02]  /*22d0*/  LOP3.LUT R5, R5, 0x78, R86, 0xf8, !PT ;  /* 0x0000007805057812 */ /* 0x000fe400078ef856 */
[----:B------:R-:W-:-:S02]  /*22e0*/  IADD3 R87, R2, R87, R0 ;  /* 0x0000005702577210 */ /* 0x000fc40007ffe000 */
[----:B------:R-:W-:Y:S02]  /*22f0*/  SHF.R.U32.HI R0, RZ, 0x1, R5 ;  /* 0x00000001ff007819 */ /* 0x000fe40000011605 */
[----:B------:R-:W-:Y:S02]  /*2300*/  IADD3 R87, R3, R87, R88 ;  /* 0x0000005703577210 */ /* 0x000fe40007ffe058 */
[----:B------:R-:W-:Y:S02]  /*2310*/  LOP3.LUT R6, R0, 0x1f0, RZ, 0xc0, !PT ;  /* 0x000001f000067812 */ /* 0x000fe400078ec0ff */
[C---:B------:R-:W-:Y:S02]  /*2320*/  LOP3.LUT R2, R87.reuse, 0x100, RZ, 0x3c, !PT ;  /* 0x0000010057027812 */ /* 0x040fe400078e3cff */
[----:B------:R-:W-:Y:S01]  /*2330*/  LOP3.LUT R4, R87, 0x110, RZ, 0x3c, !PT ;  /* 0x0000011057047812 */ /* 0x000fe200078e3cff */
[----:B------:R-:W-:Y:S01]  /*2340*/  IMAD R10, R5, 0x2, R6 ;  /* 0x00000002050a7824 */ /* 0x000fe200078e0206 */
[----:B------:R-:W-:-:S02]  /*2350*/  SHF.R.U32.HI R0, RZ, 0x1, R87 ;  /* 0x00000001ff007819 */ /* 0x000fc40000011657 */
[----:B------:R-:W-:Y:S02]  /*2360*/  SHF.R.U32.HI R3, RZ, 0x1, R2 ;  /* 0x00000001ff037819 */ /* 0x000fe40000011602 */
[----:B------:R-:W-:Y:S02]  /*2370*/  SHF.R.U32.HI R6, RZ, 0x1, R4 ;  /* 0x00000001ff067819 */ /* 0x000fe40000011604 */
[----:B------:R-:W-:Y:S02]  /*2380*/  LOP3.LUT R0, R0, 0x7ffffff0, RZ, 0xc0, !PT ;  /* 0x7ffffff000007812 */ /* 0x000fe400078ec0ff */
[----:B------:R-:W-:Y:S02]  /*2390*/  LOP3.LUT R5, R87, 0x10, RZ, 0x3c, !PT ;  /* 0x0000001057057812 */ /* 0x000fe400078e3cff */
[----:B------:R-:W-:Y:S01]  /*23a0*/  LOP3.LUT R3, R3, 0x7ffffff0, RZ, 0xc0, !PT ;  /* 0x7ffffff003037812 */ /* 0x000fe200078ec0ff */
[--C-:B------:R-:W-:Y:S01]  /*23b0*/  IMAD R87, R87, 0x2, R0.reuse ;  /* 0x0000000257577824 */ /* 0x100fe200078e0200 */
[----:B------:R-:W-:Y:S01]  /*23c0*/  BAR.SYNC.DEFER_BLOCKING 0x0 ;  /* 0x0000000000007b1d */ /* 0x000fe20000010000 */
[----:B------:R-:W-:Y:S01]  /*23d0*/  LOP3.LUT R7, R6, 0x7ffffff0, RZ, 0xc0, !PT ;  /* 0x7ffffff006077812 */ /* 0x000fe200078ec0ff */
[----:B------:R-:W-:Y:S01]  /*23e0*/  IMAD R8, R5, 0x2, R0 ;  /* 0x0000000205087824 */ /* 0x000fe200078e0200 */
[----:B------:R-:W-:Y:S01]  /*23f0*/  F2FP.BF16.PACK_AB R39, R39, R38 ;  /* 0x000000262727723e */ /* 0x000fe200000010ff */
[----:B------:R-:W-:Y:S01]  /*2400*/  IMAD R0, R2, 0x2, R3 ;  /* 0x0000000202007824 */ /* 0x000fe200078e0203 */
[----:B------:R-:W-:Y:S01]  /*2410*/  F2FP.BF16.PACK_AB R25, R25, R24 ;  /* 0x000000181919723e */ /* 0x000fe200000010ff */
[----:B------:R-:W-:Y:S01]  /*2420*/  IMAD R9, R4, 0x2, R7 ;  /* 0x0000000204097824 */ /* 0x000fe200078e0207 */
[----:B------:R-:W-:-:S02]  /*2430*/  F2FP.BF16.PACK_AB R26, R27, R26 ;  /* 0x0000001a1b1a723e */ /* 0x000fc400000010ff */
[----:B------:R-:W-:Y:S02]  /*2440*/  F2FP.BF16.PACK_AB R32, R33, R32 ;  /* 0x000000202120723e */ /* 0x000fe400000010ff */
[----:B------:R-:W-:Y:S02]  /*2450*/  F2FP.BF16.PACK_AB R35, R35, R34 ;  /* 0x000000222323723e */ /* 0x000fe400000010ff */
[----:B------:R-:W-:Y:S02]  /*2460*/  F2FP.BF16.PACK_AB R41, R41, R40 ;  /* 0x000000282929723e */ /* 0x000fe400000010ff */
[----:B------:R-:W-:Y:S02]  /*2470*/  F2FP.BF16.PACK_AB R42, R43, R42 ;  /* 0x0000002a2b2a723e */ /* 0x000fe400000010ff */
[----:B------:R-:W-:Y:S02]  /*2480*/  SHF.R.U32.HI R3, RZ, 0x2, R59 ;  /* 0x00000002ff037819 */ /* 0x000fe4000001163b */
[----:B------:R-:W-:-:S02]  /*2490*/  SHF.R.U32.HI R2, RZ, 0x2, R85 ;  /* 0x00000002ff027819 */ /* 0x000fc40000011655 */
[----:B------:R-:W-:Y:S02]  /*24a0*/  LOP3.LUT R57, R57, 0x18, R86, 0xf8, !PT ;  /* 0x0000001839397812 */ /* 0x000fe400078ef856 */
[----:B------:R-:W-:Y:S01]  /*24b0*/  LOP3.LUT R3, R2, 0xf, R3, 0xf8, !PT ;  /* 0x0000000f02037812 */ /* 0x000fe200078ef803 */
[----:B------:R-:W-:Y:S01]  /*24c0*/  STS [R87], R36 ;  /* 0x0000002457007388 */ /* 0x000fe20000000800 */
[----:B------:R-:W-:Y:S02]  /*24d0*/  ISETP.GE.AND P0, PT, R57, 0x300, PT ;  /* 0x000003003900780c */ /* 0x000fe40003f06270 */
[----:B------:R-:W-:Y:S01]  /*24e0*/  LOP3.LUT R58, R3, R58, RZ, 0xfc, !PT ;  /* 0x0000003a033a7212 */ /* 0x000fe200078efcff */
[----:B------:R-:W-:Y:S03]  /*24f0*/  STS [R0], R39 ;  /* 0x0000002700007388 */ /* 0x000fe60000000800 */
[C---:B------:R-:W-:Y:S01]  /*2500*/  LOP3.LUT R2, R58.reuse, 0x20, RZ, 0xfc, !PT ;  /* 0x000000203a027812 */ /* 0x040fe200078efcff */
[----:B------:R-:W-:Y:S01]  /*2510*/  STS [R8], R25 ;  /* 0x0000001908007388 */ /* 0x000fe20000000800 */
[C---:B------:R-:W-:Y:S01]  /*2520*/  ISETP.LT.AND P1, PT, R58.reuse, 0x4d, !P0 ;  /* 0x0000004d3a00780c */ /* 0x040fe20004721270 */
[----:B------:R-:W-:Y:S01]  /*2530*/  IMAD R57, R58, 0x300, R57 ;  /* 0x000003003a397824 */ /* 0x000fe200078e0239 */
[----:B------:R-:W-:Y:S01]  /*2540*/  ISETP.LT.AND P0, PT, R2, 0x4d, !P0 ;  /* 0x0000004d0200780c */ /* 0x000fe20004701270 */
[----:B------:R-:W-:Y:S02]  /*2550*/  STS [R9], R26 ;  /* 0x0000001a09007388 */ /* 0x000fe40000000800 */
[----:B------:R-:W-:-:S02]  /*2560*/  IMAD.WIDE R2, R57, R12, c[0x0][0x170] ;  /* 0x00005c0039027625 */ /* 0x000fc400078e020c */
[----:B------:R-:W-:Y:S06]  /*2570*/  BAR.SYNC.DEFER_BLOCKING 0x0 ;  /* 0x0000000000007b1d */ /* 0x000fec0000010000 */
[----:B------:R-:W1:Y:S04]  /*2580*/  LDS.128 R4, [R10] ;  /* 0x000000000a047984 */ /* 0x000e680000000c00 */
[----:B------:R-:W-:Y:S06]  /*2590*/  BAR.SYNC.DEFER_BLOCKING 0x0 ;  /* 0x0000000000007b1d */ /* 0x000fec0000010000 */
[----:B------:R2:W-:Y:S04]  /*25a0*/  STS [R87], R32 ;  /* 0x0000002057007388 */ /* 0x0005e80000000800 */
[----:B------:R2:W-:Y:S04]  /*25b0*/  STS [R0], R35 ;  /* 0x0000002300007388 */ /* 0x0005e80000000800 */
[----:B------:R2:W-:Y:S04]  /*25c0*/  STS [R8], R41 ;  /* 0x0000002908007388 */ /* 0x0005e80000000800 */
[----:B------:R2:W-:Y:S04]  /*25d0*/  STS [R9], R42 ;  /* 0x0000002a09007388 */ /* 0x0005e80000000800 */
[----:B------:R-:W-:Y:S06]  /*25e0*/  BAR.SYNC.DEFER_BLOCKING 0x0 ;  /* 0x0000000000007b1d */ /* 0x000fec0000010000 */
[----:B-1----:R2:W-:Y:S01]  /*25f0*/  @P1 STG.E.128 [R2.64], R4 ;  /* 0x0000000402001986 */ /* 0x0025e2000c101d0c */
[----:B------:R-:W-:Y:S05]  /*2600*/  @!P0 EXIT ;  /* 0x000000000000894d */ /* 0x000fea0003800000 */
[----:B--2---:R-:W1:Y:S01]  /*2610*/  LDS.128 R8, [R10] ;  /* 0x000000000a087984 */ /* 0x004e620000000c00 */
[----:B------:R-:W-:-:S05]  /*2620*/  IADD3 R2, R57, 0x6000, RZ ;  /* 0x0000600039027810 */ /* 0x000fca0007ffe0ff */
[----:B------:R-:W-:-:S05]  /*2630*/  IMAD.WIDE R2, R2, R12, c[0x0][0x170] ;  /* 0x00005c0002027625 */ /* 0x000fca00078e020c */
[----:B-1----:R-:W-:Y:S01]  /*2640*/  STG.E.128 [R2.64], R8 ;  /* 0x0000000802007986 */ /* 0x002fe2000c101d0c */
[----:B------:R-:W-:Y:S05]  /*2650*/  EXIT ;  /* 0x000000000000794d */ /* 0x000fea0003800000 */
.L_x_1:
[----:B------:R-:W-:-:S00]  /*2660*/  BRA `(.L_x_1) ;  /* 0xfffffff000007947 */ /* 0x000fc0000383ffff */
[----:B------:R-:W-:-:S00]  /*2670*/  NOP ;  /* 0x0000000000007918 */ /* 0x000fc00000000000 */
        /* <DEDUP_REMOVED lines=8> */
.L_x_2:


//--------------------- .nv.shared.triton_mm      --------------------------
	.section	.nv.shared.triton_mm,"aw",@nobits
	.sectionflags	@""
	.align	16
